def attn_fwd(
    Q,
    K,
    V,
    Out,
    Lse,
    sm_scale,
    stride_qz,
    stride_qh,
    stride_qm,
    stride_qk,
    stride_kz,
    stride_kh,
    stride_kn,
    stride_kk,
    stride_vz,
    stride_vh,
    stride_vn,
    stride_vk,
    stride_oz,
    stride_oh,
    stride_om,
    stride_ok,
    seqlen_q,
    seqlen_k,
    BLOCK_M: tl.constexpr,
    BLOCK_N: tl.constexpr,
    HEAD_DIM: tl.constexpr,
    CAUSAL: tl.constexpr,
):
    start_m = tl.program_id(0)
    off_hz = tl.program_id(1)
    q_off = off_hz * stride_qh
    k_off = off_hz * stride_kh
    v_off = off_hz * stride_vh
    offs_m = start_m * BLOCK_M + tl.arange(0, BLOCK_M)
    offs_d = tl.arange(0, HEAD_DIM)
    offs_n = tl.arange(0, BLOCK_N)
    q_ptrs = Q + q_off + offs_m[:, None] * stride_qm + offs_d[None, :] * stride_qk
    k_ptrs = K + k_off + offs_d[:, None] * stride_kk + offs_n[None, :] * stride_kn
    v_ptrs = V + v_off + offs_n[:, None] * stride_vn + offs_d[None, :] * stride_vk
    m_i = tl.full([BLOCK_M], float("-inf"), dtype=tl.float32)
    l_i = tl.zeros([BLOCK_M], dtype=tl.float32) + 1.0
    acc = tl.zeros([BLOCK_M, HEAD_DIM], dtype=tl.float32)
    q = tl.load(q_ptrs)
    acc, l_i, m_i = _attn_fwd_inner(
        acc,
        l_i,
        m_i,
        q,
        k_ptrs,
        v_ptrs,
        sm_scale,
        stride_kn,
        stride_vn,
        start_m,
        seqlen_k,
        BLOCK_M,
        BLOCK_N,
        HEAD_DIM,
        CAUSAL,
    )
    acc = acc / l_i[:, None]
    lse = m_i + tl.math.log2(l_i) / 1.4426950408889634
    o_ptrs = (
        Out
        + off_hz * stride_oh
        + offs_m[:, None] * stride_om
        + offs_d[None, :] * stride_ok
    )
    tl.store(o_ptrs, acc.to(Out.dtype.element_ty))
    tl.store(Lse + off_hz * seqlen_q + offs_m, lse)

# config = {"BLOCK_M": 64, "BLOCK_N": 32, "HEAD_DIM": 256, "arch": "sm_90", "causal": true, "dtype": "bf16", "num_stages": 2, "num_warps": 4}
# arch = sm_90


// ===== COMPILED SASS (sm_90a) =====

	.target	sm_90a

	.elftype	@"ET_EXEC"


//--------------------- .note.nv.tkinfo           --------------------------
	.section	.note.nv.tkinfo,"",@"SHT_NOTE"
	.sectionflags	@"SHF_NOTE_NV_TKINFO"
	.tkinfo
        /*0018*/ 	.word	0x00000002
        /*0030*/ 	.string	""
        /*0030*/ 	.string	"ptxas"
        /*0030*/ 	.string	"Cuda compilation tools, release 13.0, V13.0.88"
        /*0030*/ 	.string	"Build cuda_13.0.r13.0/compiler.36424714_0"
        /*0030*/ 	.string	"-v  -suppress-debug-info  -lineinfo  -arch sm_90a "



//--------------------- .note.nv.cuinfo           --------------------------
	.section	.note.nv.cuinfo,"",@"SHT_NOTE"
	.sectionflags	@"SHF_NOTE_NV_CUINFO"
        /*0018*/ 	.short	0x0002
        /*001a*/ 	.short	0x005a
        /*001c*/ 	.short	0x0082
	.zero		2


//--------------------- .nv.info                  --------------------------
	.section	.nv.info,"",@"SHT_CUDA_INFO"
	.align	4


	//----- nvinfo : EIATTR_REGCOUNT
	.align		4
        /*0000*/ 	.byte	0x04, 0x2f
        /*0002*/ 	.short	(.L_2 - .L_1)
	.align		4
.L_1:
        /*0004*/ 	.word	index@(attn_fwd)
        /*0008*/ 	.word	0x000000ff


	//----- nvinfo : EIATTR_FRAME_SIZE
	.align		4
.L_2:
        /*000c*/ 	.byte	0x04, 0x11
        /*000e*/ 	.short	(.L_4 - .L_3)
	.align		4
.L_3:
        /*0010*/ 	.word	index@(attn_fwd)
        /*0014*/ 	.word	0x000003e0


	//----- nvinfo : EIATTR_MIN_STACK_SIZE
	.align		4
.L_4:
        /*0018*/ 	.byte	0x04, 0x12
        /*001a*/ 	.short	(.L_6 - .L_5)
	.align		4
.L_5:
        /*001c*/ 	.word	index@(attn_fwd)
        /*0020*/ 	.word	0x000003e0
.L_6:


//--------------------- .nv.compat                --------------------------
	.section	.nv.compat,"",@"SHT_CUDA_COMPAT_INFO"
	.align	4
        /*0000*/ 	.byte	0x02, 0x09, 0x01, 0x00, 0x02, 0x02, 0x04, 0x00, 0x02, 0x05, 0x05, 0x00, 0x03, 0x07, 0x01, 0x01
        /*0010*/ 	.byte	0x02, 0x03, 0x00, 0x00, 0x02, 0x06, 0x01, 0x00, 0x04, 0x0b, 0x08, 0x00, 0x00, 0x00, 0x00, 0x00
        /*0020*/ 	.byte	0x00, 0x00, 0x00, 0x00


//--------------------- .nv.info.attn_fwd         --------------------------
	.section	.nv.info.attn_fwd,"",@"SHT_CUDA_INFO"
	.sectionflags	@""
	.align	4


	//----- nvinfo : EIATTR_CUDA_API_VERSION
	.align		4
        /*0000*/ 	.byte	0x04, 0x37
        /*0002*/ 	.short	(.L_8 - .L_7)
.L_7:
        /*0004*/ 	.word	0x00000082


	//----- nvinfo : EIATTR_KPARAM_INFO
	.align		4
.L_8:
        /*0008*/ 	.byte	0x04, 0x17
        /*000a*/ 	.short	(.L_10 - .L_9)
.L_9:
        /*000c*/ 	.word	0x00000000
        /*0010*/ 	.short	0x0019
        /*0012*/ 	.short	0x0080
        /*0014*/ 	.byte	0x00, 0xf4, 0x21, 0x00


	//----- nvinfo : EIATTR_KPARAM_INFO
	.align		4
.L_10:
        /*0018*/ 	.byte	0x04, 0x17
        /*001a*/ 	.short	(.L_12 - .L_11)
.L_11:
        /*001c*/ 	.word	0x00000000
        /*0020*/ 	.short	0x0018
        /*0022*/ 	.short	0x0078
        /*0024*/ 	.byte	0x00, 0xf4, 0x21, 0x00


	//----- nvinfo : EIATTR_KPARAM_INFO
	.align		4
.L_12:
        /*0028*/ 	.byte	0x04, 0x17
        /*002a*/ 	.short	(.L_14 - .L_13)
.L_13:
        /*002c*/ 	.word	0x00000000
        /*0030*/ 	.short	0x0017
        /*0032*/ 	.short	0x0070
        /*0034*/ 	.byte	0x00, 0xf0, 0x11, 0x00


	//----- nvinfo : EIATTR_KPARAM_INFO
	.align		4
.L_14:
        /*0038*/ 	.byte	0x04, 0x17
        /*003a*/ 	.short	(.L_16 - .L_15)
.L_15:
        /*003c*/ 	.word	0x00000000
        /*0040*/ 	.short	0x0016
        /*0042*/ 	.short	0x006c
        /*0044*/ 	.byte	0x00, 0xf0, 0x11, 0x00


	//----- nvinfo : EIATTR_KPARAM_INFO
	.align		4
.L_16:
        /*0048*/ 	.byte	0x04, 0x17
        /*004a*/ 	.short	(.L_18 - .L_17)
.L_17:
        /*004c*/ 	.word	0x00000000
        /*0050*/ 	.short	0x0015
        /*0052*/ 	.short	0x0068
        /*0054*/ 	.byte	0x00, 0xf0, 0x11, 0x00


	//----- nvinfo : EIATTR_KPARAM_INFO
	.align		4
.L_18:
        /*0058*/ 	.byte	0x04, 0x17
        /*005a*/ 	.short	(.L_20 - .L_19)
.L_19:
        /*005c*/ 	.word	0x00000000
        /*0060*/ 	.short	0x0014
        /*0062*/ 	.short	0x0064
        /*0064*/ 	.byte	0x00, 0xf0, 0x11, 0x00


	//----- nvinfo : EIATTR_KPARAM_INFO
	.align		4
.L_20:
        /*0068*/ 	.byte	0x04, 0x17
        /*006a*/ 	.short	(.L_22 - .L_21)
.L_21:
        /*006c*/ 	.word	0x00000000
        /*0070*/ 	.short	0x0013
        /*0072*/ 	.short	0x0060
        /*0074*/ 	.byte	0x00, 0xf0, 0x11, 0x00


	//----- nvinfo : EIATTR_KPARAM_INFO
	.align		4
.L_22:
        /*0078*/ 	.byte	0x04, 0x17
        /*007a*/ 	.short	(.L_24 - .L_23)
.L_23:
        /*007c*/ 	.word	0x00000000
        /*0080*/ 	.short	0x0012
        /*0082*/ 	.short	0x005c
        /*0084*/ 	.byte	0x00, 0xf0, 0x11, 0x00


	//----- nvinfo : EIATTR_KPARAM_INFO
	.align		4
.L_24:
        /*0088*/ 	.byte	0x04, 0x17
        /*008a*/ 	.short	(.L_26 - .L_25)
.L_25:
        /*008c*/ 	.word	0x00000000
        /*0090*/ 	.short	0x0011
        /*0092*/ 	.short	0x0058
        /*0094*/ 	.byte	0x00, 0xf0, 0x11, 0x00


	//----- nvinfo : EIATTR_KPARAM_INFO
	.align		4
.L_26:
        /*0098*/ 	.byte	0x04, 0x17
        /*009a*/ 	.short	(.L_28 - .L_27)
.L_27:
        /*009c*/ 	.word	0x00000000
        /*00a0*/ 	.short	0x0010
        /*00a2*/ 	.short	0x0054
        /*00a4*/ 	.byte	0x00, 0xf0, 0x11, 0x00


	//----- nvinfo : EIATTR_KPARAM_INFO
	.align		4
.L_28:
        /*00a8*/ 	.byte	0x04, 0x17
        /*00aa*/ 	.short	(.L_30 - .L_29)
.L_29:
        /*00ac*/ 	.word	0x00000000
        /*00b0*/ 	.short	0x000f
        /*00b2*/ 	.short	0x0050
        /*00b4*/ 	.byte	0x00, 0xf0, 0x11, 0x00


	//----- nvinfo : EIATTR_KPARAM_INFO
	.align		4
.L_30:
        /*00b8*/ 	.byte	0x04, 0x17
        /*00ba*/ 	.short	(.L_32 - .L_31)
.L_31:
        /*00bc*/ 	.word	0x00000000
        /*00c0*/ 	.short	0x000e
        /*00c2*/ 	.short	0x004c
        /*00c4*/ 	.byte	0x00, 0xf0, 0x11, 0x00


	//----- nvinfo : EIATTR_KPARAM_INFO
	.align		4
.L_32:
        /*00c8*/ 	.byte	0x04, 0x17
        /*00ca*/ 	.short	(.L_34 - .L_33)
.L_33:
        /*00cc*/ 	.word	0x00000000
        /*00d0*/ 	.short	0x000d
        /*00d2*/ 	.short	0x0048
        /*00d4*/ 	.byte	0x00, 0xf0, 0x11, 0x00


	//----- nvinfo : EIATTR_KPARAM_INFO
	.align		4
.L_34:
        /*00d8*/ 	.byte	0x04, 0x17
        /*00da*/ 	.short	(.L_36 - .L_35)
.L_35:
        /*00dc*/ 	.word	0x00000000
        /*00e0*/ 	.short	0x000c
        /*00e2*/ 	.short	0x0044
        /*00e4*/ 	.byte	0x00, 0xf0, 0x11, 0x00


	//----- nvinfo : EIATTR_KPARAM_INFO
	.align		4
.L_36:
        /*00e8*/ 	.byte	0x04, 0x17
        /*00ea*/ 	.short	(.L_38 - .L_37)
.L_37:
        /*00ec*/ 	.word	0x00000000
        /*00f0*/ 	.short	0x000b
        /*00f2*/ 	.short	0x0040
        /*00f4*/ 	.byte	0x00, 0xf0, 0x11, 0x00


	//----- nvinfo : EIATTR_KPARAM_INFO
	.align		4
.L_38:
        /*00f8*/ 	.byte	0x04, 0x17
        /*00fa*/ 	.short	(.L_40 - .L_39)
.L_39:
        /*00fc*/ 	.word	0x00000000
        /*0100*/ 	.short	0x000a
        /*0102*/ 	.short	0x003c
        /*0104*/ 	.byte	0x00, 0xf0, 0x11, 0x00


	//----- nvinfo : EIATTR_KPARAM_INFO
	.align		4
.L_40:
        /*0108*/ 	.byte	0x04, 0x17
        /*010a*/ 	.short	(.L_42 - .L_41)
.L_41:
        /*010c*/ 	.word	0x00000000
        /*0110*/ 	.short	0x0009
        /*0112*/ 	.short	0x0038
        /*0114*/ 	.byte	0x00, 0xf0, 0x11, 0x00


	//----- nvinfo : EIATTR_KPARAM_INFO
	.align		4
.L_42:
        /*0118*/ 	.byte	0x04, 0x17
        /*011a*/ 	.short	(.L_44 - .L_43)
.L_43:
        /*011c*/ 	.word	0x00000000
        /*0120*/ 	.short	0x0008
        /*0122*/ 	.short	0x0034
        /*0124*/ 	.byte	0x00, 0xf0, 0x11, 0x00


	//----- nvinfo : EIATTR_KPARAM_INFO
	.align		4
.L_44:
        /*0128*/ 	.byte	0x04, 0x17
        /*012a*/ 	.short	(.L_46 - .L_45)
.L_45:
        /*012c*/ 	.word	0x00000000
        /*0130*/ 	.short	0x0007
        /*0132*/ 	.short	0x0030
        /*0134*/ 	.byte	0x00, 0xf0, 0x11, 0x00


	//----- nvinfo : EIATTR_KPARAM_INFO
	.align		4
.L_46:
        /*0138*/ 	.byte	0x04, 0x17
        /*013a*/ 	.short	(.L_48 - .L_47)
.L_47:
        /*013c*/ 	.word	0x00000000
        /*0140*/ 	.short	0x0006
        /*0142*/ 	.short	0x002c
        /*0144*/ 	.byte	0x00, 0xf0, 0x11, 0x00


	//----- nvinfo : EIATTR_KPARAM_INFO
	.align		4
.L_48:
        /*0148*/ 	.byte	0x04, 0x17
        /*014a*/ 	.short	(.L_50 - .L_49)
.L_49:
        /*014c*/ 	.word	0x00000000
        /*0150*/ 	.short	0x0005
        /*0152*/ 	.short	0x0028
        /*0154*/ 	.byte	0x00, 0xf0, 0x11, 0x00


	//----- nvinfo : EIATTR_KPARAM_INFO
	.align		4
.L_50:
        /*0158*/ 	.byte	0x04, 0x17
        /*015a*/ 	.short	(.L_52 - .L_51)
.L_51:
        /*015c*/ 	.word	0x00000000
        /*0160*/ 	.short	0x0004
        /*0162*/ 	.short	0x0020
        /*0164*/ 	.byte	0x00, 0xf4, 0x21, 0x00


	//----- nvinfo : EIATTR_KPARAM_INFO
	.align		4
.L_52:
        /*0168*/ 	.byte	0x04, 0x17
        /*016a*/ 	.short	(.L_54 - .L_53)
.L_53:
        /*016c*/ 	.word	0x00000000
        /*0170*/ 	.short	0x0003
        /*0172*/ 	.short	0x0018
        /*0174*/ 	.byte	0x00, 0xf4, 0x21, 0x00


	//----- nvinfo : EIATTR_KPARAM_INFO
	.align		4
.L_54:
        /*0178*/ 	.byte	0x04, 0x17
        /*017a*/ 	.short	(.L_56 - .L_55)
.L_55:
        /*017c*/ 	.word	0x00000000
        /*0180*/ 	.short	0x0002
        /*0182*/ 	.short	0x0010
        /*0184*/ 	.byte	0x00, 0xf4, 0x21, 0x00


	//----- nvinfo : EIATTR_KPARAM_INFO
	.align		4
.L_56:
        /*0188*/ 	.byte	0x04, 0x17
        /*018a*/ 	.short	(.L_58 - .L_57)
.L_57:
        /*018c*/ 	.word	0x00000000
        /*0190*/ 	.short	0x0001
        /*0192*/ 	.short	0x0008
        /*0194*/ 	.byte	0x00, 0xf4, 0x21, 0x00


	//----- nvinfo : EIATTR_KPARAM_INFO
	.align		4
.L_58:
        /*0198*/ 	.byte	0x04, 0x17
        /*019a*/ 	.short	(.L_60 - .L_59)
.L_59:
        /*019c*/ 	.word	0x00000000
        /*01a0*/ 	.short	0x0000
        /*01a2*/ 	.short	0x0000
        /*01a4*/ 	.byte	0x00, 0xf4, 0x21, 0x00


	//----- nvinfo : EIATTR_SPARSE_MMA_MASK
	.align		4
.L_60:
        /*01a8*/ 	.byte	0x03, 0x50
        /*01aa*/ 	.short	0x0000


	//----- nvinfo : EIATTR_MAXREG_COUNT
	.align		4
        /*01ac*/ 	.byte	0x03, 0x1b
        /*01ae*/ 	.short	0x00ff


	//----- nvinfo : EIATTR_NUM_BARRIERS
	.align		4
        /*01b0*/ 	.byte	0x02, 0x4c
        /*01b2*/ 	.byte	0x01
	.zero		1


	//----- nvinfo : EIATTR_ANNOTATIONS
	.align		4
        /*01b4*/ 	.byte	0x04, 0x55
        /*01b6*/ 	.short	(.L_62 - .L_61)


	//   ....[0]....
.L_61:
        /*01b8*/ 	.word	0x00000001
        /*01bc*/ 	.byte	0xd0, 0x31, 0x00, 0x00, 0x01, 0x00, 0x00, 0x00, 0x20, 0x35, 0x00, 0x00, 0x01, 0x00, 0x00, 0x00
        /* <DEDUP_REMOVED lines=123> */
        /*097c*/ 	.byte	0x80, 0x77, 0x00, 0x00, 0x01, 0x00, 0x00, 0x00, 0xc0, 0x7f, 0x00, 0x00


	//----- nvinfo : EIATTR_MERCURY_ISA_VERSION
	.align		4
.L_62:
        /*0988*/ 	.byte	0x03, 0x5f
        /*098a*/ 	.short	0x0101


	//----- nvinfo : EIATTR_COOP_GROUP_MASK_REGIDS
	.align		4
        /*098c*/ 	.byte	0x04, 0x29
        /*098e*/ 	.short	(.L_64 - .L_63)


	//   ....[0]....
.L_63:
        /*0990*/ 	.word	0xffffffff


	//   ....[1]....
        /*0994*/ 	.word	0xffffffff


	//   ....[2]....
        /*0998*/ 	.word	0xffffffff


	//   ....[3]....
        /*099c*/ 	.word	0xffffffff


	//   ....[4]....
        /*09a0*/ 	.word	0xffffffff


	//   ....[5]....
        /*09a4*/ 	.word	0xffffffff


	//   ....[6]....
        /*09a8*/ 	.word	0xffffffff


	//   ....[7]....
        /*09ac*/ 	.word	0xffffffff


	//----- nvinfo : EIATTR_COOP_GROUP_INSTR_OFFSETS
	.align		4
.L_64:
        /*09b0*/ 	.byte	0x04, 0x28
        /*09b2*/ 	.short	(.L_66 - .L_65)


	//   ....[0]....
.L_65:
        /*09b4*/ 	.word	0x00007710


	//   ....[1]....
        /*09b8*/ 	.word	0x00007810


	//   ....[2]....
        /*09bc*/ 	.word	0x00007920


	//   ....[3]....
        /*09c0*/ 	.word	0x00007940


	//   ....[4]....
        /*09c4*/ 	.word	0x00008ab0


	//   ....[5]....
        /*09c8*/ 	.word	0x00008ac0


	//   ....[6]....
        /*09cc*/ 	.word	0x00008b10


	//   ....[7]....
        /*09d0*/ 	.word	0x00008b20


	//----- nvinfo : EIATTR_EXIT_INSTR_OFFSETS
	.align		4
.L_66:
        /*09d4*/ 	.byte	0x04, 0x1c
        /*09d6*/ 	.short	(.L_68 - .L_67)


	//   ....[0]....
.L_67:
        /*09d8*/ 	.word	0x0000df50


	//   ....[1]....
        /*09dc*/ 	.word	0x0000e000


	//----- nvinfo : EIATTR_REQNTID
	.align		4
.L_68:
        /*09e0*/ 	.byte	0x04, 0x10
        /*09e2*/ 	.short	(.L_70 - .L_69)
.L_69:
        /*09e4*/ 	.word	0x00000080
        /*09e8*/ 	.word	0x00000001
        /*09ec*/ 	.word	0x00000001


	//----- nvinfo : EIATTR_CBANK_PARAM_SIZE
	.align		4
.L_70:
        /*09f0*/ 	.byte	0x03, 0x19
        /*09f2*/ 	.short	0x0088


	//----- nvinfo : EIATTR_PARAM_CBANK
	.align		4
        /*09f4*/ 	.byte	0x04, 0x0a
        /*09f6*/ 	.short	(.L_72 - .L_71)
	.align		4
.L_71:
        /*09f8*/ 	.word	index@(.nv.constant0.attn_fwd)
        /*09fc*/ 	.short	0x0210
        /*09fe*/ 	.short	0x0088


	//----- nvinfo : EIATTR_SW_WAR
	.align		4
.L_72:
        /*0a00*/ 	.byte	0x04, 0x36
        /*0a02*/ 	.short	(.L_74 - .L_73)
.L_73:
        /*0a04*/ 	.word	0x00000008
.L_74:


//--------------------- .nv.callgraph             --------------------------
	.section	.nv.callgraph,"",@"SHT_CUDA_CALLGRAPH"
	.align	4
	.sectionentsize	8
	.align		4
        /*0000*/ 	.word	0x00000000
	.align		4
        /*0004*/ 	.word	0xffffffff
	.align		4
        /*0008*/ 	.word	0x00000000
	.align		4
        /*000c*/ 	.word	0xfffffffe
	.align		4
        /*0010*/ 	.word	0x00000000
	.align		4
        /*0014*/ 	.word	0xfffffffd
	.align		4
        /*0018*/ 	.word	0x00000000
	.align		4
        /*001c*/ 	.word	0xfffffffc


//--------------------- .nv.constant4             --------------------------
	.section	.nv.constant4,"a",@progbits
	.align	8
	.align		8
.nv.constant4:
        /*0000*/ 	.dword	_$_str


//--------------------- .text.attn_fwd            --------------------------
	.section	.text.attn_fwd,"ax",@progbits
	.align	128
        .global         attn_fwd
        .type           attn_fwd,@function
        .size           attn_fwd,(.L_x_3 - attn_fwd)
        .other          attn_fwd,@"STO_CUDA_ENTRY STV_DEFAULT"
attn_fwd:
.text.attn_fwd:
[----:B------:R-:W0:Y:S01]  /*0000*/  LDC R1, c[0x0][0x28] ;  /* 0x00000a00ff017b82 */ /* 0x000e220000000800 */
[----:B------:R-:W1:Y:S07]  /*0010*/  S2R R17, SR_CTAID.X ;  /* 0x0000000000117919 */ /* 0x000e6e0000002500 */
[----:B------:R-:W2:Y:S01]  /*0020*/  LDC.64 R2, c[0x0][0x240] ;  /* 0x00009000ff027b82 */ /* 0x000ea20000000a00 */
[----:B------:R-:W-:Y:S01]  /*0030*/  ULDC.64 UR60, c[0x0][0x208] ;  /* 0x00008200003c7ab9 */ /* 0x000fe20000000a00 */
[----:B0-----:R-:W-:Y:S01]  /*0040*/  VIADD R1, R1, 0xfffffc20 ;  /* 0xfffffc2001017836 */ /* 0x001fe20000000000 */
[----:B------:R-:W0:Y:S01]  /*0050*/  S2R R4, SR_TID.X ;  /* 0x0000000000047919 */ /* 0x000e220000002100 */
[----:B------:R-:W2:Y:S04]  /*0060*/  S2R R168, SR_CTAID.Y ;  /* 0x0000000000a87919 */ /* 0x000ea80000002600 */
[----:B------:R-:W3:Y:S08]  /*0070*/  LDC R14, c[0x0][0x248] ;  /* 0x00009200ff0e7b82 */ /* 0x000ef00000000800 */
[----:B------:R-:W4:Y:S01]  /*0080*/  LDC.64 R8, c[0x0][0x210] ;  /* 0x00008400ff087b82 */ /* 0x000f220000000a00 */
[----:B-1----:R-:W-:Y:S01]  /*0090*/  IMAD.SHL.U32 R17, R17, 0x40, RZ ;  /* 0x0000004011117824 */ /* 0x002fe200078e00ff */
[----:B0-----:R-:W-:-:S04]  /*00a0*/  SHF.R.U32.HI R7, RZ, 0x6, R4 ;  /* 0x00000006ff077819 */ /* 0x001fc80000011604 */
[----:B------:R-:W-:Y:S01]  /*00b0*/  LOP3.LUT R5, R17, 0x3f, R4, 0xf8, !PT ;  /* 0x0000003f11057812 */ /* 0x000fe200078ef804 */
[----:B--2---:R-:W-:Y:S01]  /*00c0*/  IMAD R0, R168, R2, RZ ;  /* 0x00000002a8007224 */ /* 0x004fe200078e02ff */
[----:B------:R-:W-:-:S03]  /*00d0*/  SGXT.U32 R7, R7, 0x1 ;  /* 0x000000010707781a */ /* 0x000fc60000000000 */
[----:B------:R-:W-:Y:S02]  /*00e0*/  IMAD R2, R5, R3, RZ ;  /* 0x0000000305027224 */ /* 0x000fe400078e02ff */
[----:B------:R-:W-:Y:S02]  /*00f0*/  IMAD.SHL.U32 R3, R0, 0x2, RZ ;  /* 0x0000000200037824 */ /* 0x000fe400078e00ff */
[----:B------:R-:W-:Y:S02]  /*0100*/  IMAD.SHL.U32 R5, R2, 0x2, RZ ;  /* 0x0000000202057824 */ /* 0x000fe400078e00ff */
[----:B---3--:R-:W-:Y:S02]  /*0110*/  IMAD R7, R7, R14, RZ ;  /* 0x0000000e07077224 */ /* 0x008fe400078e02ff */
[----:B------:R-:W-:-:S04]  /*0120*/  IMAD.HI R0, R0, 0x2, RZ ;  /* 0x0000000200007827 */ /* 0x000fc800078e02ff */
[----:B------:R-:W-:Y:S01]  /*0130*/  IMAD.HI R6, R2, 0x2, RZ ;  /* 0x0000000202067827 */ /* 0x000fe200078e02ff */
[----:B----4-:R-:W-:-:S03]  /*0140*/  IADD3 R2, P0, P1, R5, R8, R3 ;  /* 0x0000000805027210 */ /* 0x010fc6000791e003 */
[----:B------:R-:W-:Y:S01]  /*0150*/  IMAD R3, R14, 0x2, R7 ;  /* 0x000000020e037824 */ /* 0x000fe200078e0207 */
[----:B------:R-:W-:Y:S02]  /*0160*/  IADD3.X R0, R6, R9, R0, P0, P1 ;  /* 0x0000000906007210 */ /* 0x000fe400007e2400 */
[-C--:B------:R-:W-:Y:S01]  /*0170*/  LEA R8, P0, R7, R2.reuse, 0x1 ;  /* 0x0000000207087211 */ /* 0x080fe200078008ff */
[C---:B------:R-:W-:Y:S01]  /*0180*/  IMAD R5, R14.reuse, 0x2, R3 ;  /* 0x000000020e057824 */ /* 0x040fe200078e0203 */
[----:B------:R-:W-:Y:S02]  /*0190*/  LEA R10, P1, R3, R2, 0x1 ;  /* 0x00000002030a7211 */ /* 0x000fe400078208ff */
[----:B------:R-:W-:Y:S01]  /*01a0*/  LEA.HI.X.SX32 R9, R7, R0, 0x1, P0 ;  /* 0x0000000007097211 */ /* 0x000fe200000f0eff */
[C---:B------:R-:W-:Y:S01]  /*01b0*/  IMAD R7, R14.reuse, 0x2, R5 ;  /* 0x000000020e077824 */ /* 0x040fe200078e0205 */
[----:B------:R-:W-:Y:S02]  /*01c0*/  LEA R12, P0, R5, R2, 0x1 ;  /* 0x00000002050c7211 */ /* 0x000fe400078008ff */
[-C--:B------:R-:W-:Y:S01]  /*01d0*/  LEA.HI.X.SX32 R11, R3, R0.reuse, 0x1, P1 ;  /* 0x00000000030b7211 */ /* 0x080fe200008f0eff */
[C---:B------:R-:W-:Y:S01]  /*01e0*/  IMAD R15, R14.reuse, 0x2, R7 ;  /* 0x000000020e0f7824 */ /* 0x040fe200078e0207 */
[----:B------:R-:W-:Y:S01]  /*01f0*/  LEA.HI.X.SX32 R13, R5, R0, 0x1, P0 ;  /* 0x00000000050d7211 */ /* 0x000fe200000f0eff */
[----:B------:R-:W2:Y:S01]  /*0200*/  LDG.E.U16 R3, desc[UR60][R8.64] ;  /* 0x0000003c08037981 */ /* 0x000ea2000c1e1500 */
[-C--:B------:R-:W-:Y:S01]  /*0210*/  LEA R18, P0, R7, R2.reuse, 0x1 ;  /* 0x0000000207127211 */ /* 0x080fe200078008ff */
[----:B------:R-:W-:Y:S01]  /*0220*/  IMAD R23, R14, 0x2, R15 ;  /* 0x000000020e177824 */ /* 0x000fe200078e020f */
[----:B------:R-:W-:Y:S01]  /*0230*/  LEA R20, P1, R15, R2, 0x1 ;  /* 0x000000020f147211 */ /* 0x000fe200078208ff */
[----:B------:R0:W3:Y:S01]  /*0240*/  LDG.E.U16 R6, desc[UR60][R12.64] ;  /* 0x0000003c0c067981 */ /* 0x0000e2000c1e1500 */
[----:B------:R-:W-:-:S02]  /*0250*/  LEA.HI.X.SX32 R19, R7, R0, 0x1, P0 ;  /* 0x0000000007137211 */ /* 0x000fc400000f0eff */
[----:B------:R-:W-:Y:S01]  /*0260*/  LEA.HI.X.SX32 R21, R15, R0, 0x1, P1 ;  /* 0x000000000f157211 */ /* 0x000fe200008f0eff */
[C---:B------:R-:W-:Y:S01]  /*0270*/  IMAD R15, R14.reuse, 0x2, R23 ;  /* 0x000000020e0f7824 */ /* 0x040fe200078e0217 */
[C---:B------:R-:W-:Y:S01]  /*0280*/  LEA R22, P0, R23.reuse, R2, 0x1 ;  /* 0x0000000217167211 */ /* 0x040fe200078008ff */
[----:B------:R-:W4:Y:S03]  /*0290*/  LDG.E.U16 R5, desc[UR60][R10.64] ;  /* 0x0000003c0a057981 */ /* 0x000f26000c1e1500 */
[----:B------:R-:W-:Y:S01]  /*02a0*/  LEA.HI.X.SX32 R23, R23, R0, 0x1, P0 ;  /* 0x0000000017177211 */ /* 0x000fe200000f0eff */
[C---:B------:R-:W-:Y:S01]  /*02b0*/  IMAD R27, R14.reuse, 0x2, R15 ;  /* 0x000000020e1b7824 */ /* 0x040fe200078e020f */
[C---:B------:R-:W-:Y:S01]  /*02c0*/  LEA R24, P0, R15.reuse, R2, 0x1 ;  /* 0x000000020f187211 */ /* 0x040fe200078008ff */
[----:B------:R-:W5:Y:S03]  /*02d0*/  LDG.E.U16 R7, desc[UR60][R18.64] ;  /* 0x0000003c12077981 */ /* 0x000f66000c1e1500 */
[----:B------:R-:W-:Y:S01]  /*02e0*/  LEA.HI.X.SX32 R25, R15, R0, 0x1, P0 ;  /* 0x000000000f197211 */ /* 0x000fe200000f0eff */
[C---:B------:R-:W-:Y:S01]  /*02f0*/  IMAD R15, R14.reuse, 0x2, R27 ;  /* 0x000000020e0f7824 */ /* 0x040fe200078e021b */
[----:B------:R1:W3:Y:S03]  /*0300*/  LDG.E.U16 R11, desc[UR60][R22.64] ;  /* 0x0000003c160b7981 */ /* 0x0002e6000c1e1500 */
[----:B0-----:R-:W-:Y:S01]  /*0310*/  IMAD R13, R14, 0x2, R15 ;  /* 0x000000020e0d7824 */ /* 0x001fe200078e020f */
[-C--:B------:R-:W-:Y:S01]  /*0320*/  LEA R28, P1, R15, R2.reuse, 0x1 ;  /* 0x000000020f1c7211 */ /* 0x080fe200078208ff */
[----:B------:R0:W4:Y:S01]  /*0330*/  LDG.E.U16 R9, desc[UR60][R20.64] ;  /* 0x0000003c14097981 */ /* 0x000122000c1e1500 */
[----:B------:R-:W-:-:S02]  /*0340*/  LEA R26, P0, R27, R2, 0x1 ;  /* 0x000000021b1a7211 */ /* 0x000fc400078008ff */
[-C--:B------:R-:W-:Y:S01]  /*0350*/  LEA.HI.X.SX32 R29, R15, R0.reuse, 0x1, P1 ;  /* 0x000000000f1d7211 */ /* 0x080fe200008f0eff */
[C---:B------:R-:W-:Y:S01]  /*0360*/  IMAD R15, R14.reuse, 0x2, R13 ;  /* 0x000000020e0f7824 */ /* 0x040fe200078e020d */
[----:B------:R-:W-:Y:S01]  /*0370*/  LEA.HI.X.SX32 R27, R27, R0, 0x1, P0 ;  /* 0x000000001b1b7211 */ /* 0x000fe200000f0eff */
[----:B------:R0:W5:Y:S02]  /*0380*/  LDG.E.U16 R8, desc[UR60][R24.64] ;  /* 0x0000003c18087981 */ /* 0x000164000c1e1500 */
[C---:B-1----:R-:W-:Y:S01]  /*0390*/  IMAD R23, R14.reuse, 0x2, R15 ;  /* 0x000000020e177824 */ /* 0x042fe200078e020f */
[C---:B------:R-:W-:Y:S01]  /*03a0*/  LEA R18, P0, R13.reuse, R2, 0x1 ;  /* 0x000000020d127211 */ /* 0x040fe200078008ff */
[----:B------:R-:W5:Y:S02]  /*03b0*/  LDG.E.U16 R10, desc[UR60][R26.64] ;  /* 0x0000003c1a0a7981 */ /* 0x000f64000c1e1500 */
[----:B------:R-:W-:Y:S01]  /*03c0*/  IMAD R31, R14, 0x2, R23 ;  /* 0x000000020e1f7824 */ /* 0x000fe200078e0217 */
[----:B------:R-:W-:-:S02]  /*03d0*/  LEA.HI.X.SX32 R19, R13, R0, 0x1, P0 ;  /* 0x000000000d137211 */ /* 0x000fc400000f0eff */
[C---:B0-----:R-:W-:Y:S01]  /*03e0*/  LEA R20, P0, R15.reuse, R2, 0x1 ;  /* 0x000000020f147211 */ /* 0x041fe200078008ff */
[C---:B------:R-:W-:Y:S01]  /*03f0*/  IMAD R33, R14.reuse, 0x2, R31 ;  /* 0x000000020e217824 */ /* 0x040fe200078e021f */
[----:B------:R0:W3:Y:S02]  /*0400*/  LDG.E.U16 R13, desc[UR60][R28.64] ;  /* 0x0000003c1c0d7981 */ /* 0x0000e4000c1e1500 */
[----:B------:R-:W-:Y:S02]  /*0410*/  LEA.HI.X.SX32 R21, R15, R0, 0x1, P0 ;  /* 0x000000000f157211 */ /* 0x000fe400000f0eff */
[-C--:B------:R-:W-:Y:S01]  /*0420*/  LEA R22, P0, R23, R2.reuse, 0x1 ;  /* 0x0000000217167211 */ /* 0x080fe200078008ff */
[----:B------:R-:W5:Y:S01]  /*0430*/  LDG.E.U16 R15, desc[UR60][R18.64] ;  /* 0x0000003c120f7981 */ /* 0x000f62000c1e1500 */
[----:B------:R-:W-:Y:S02]  /*0440*/  LEA R24, P1, R31, R2, 0x1 ;  /* 0x000000021f187211 */ /* 0x000fe400078208ff */
[----:B0-----:R-:W-:Y:S01]  /*0450*/  LEA R29, R14, R33, 0x1 ;  /* 0x000000210e1d7211 */ /* 0x001fe200078e08ff */
[----:B------:R-:W5:Y:S01]  /*0460*/  LDG.E.U16 R12, desc[UR60][R20.64] ;  /* 0x0000003c140c7981 */ /* 0x000f62000c1e1500 */
[----:B------:R-:W-:-:S02]  /*0470*/  LEA.HI.X.SX32 R23, R23, R0, 0x1, P0 ;  /* 0x0000000017177211 */ /* 0x000fc400000f0eff */
[----:B------:R-:W-:Y:S01]  /*0480*/  LEA.HI.X.SX32 R25, R31, R0, 0x1, P1 ;  /* 0x000000001f197211 */ /* 0x000fe200008f0eff */
[C---:B------:R-:W-:Y:S01]  /*0490*/  IMAD R31, R14.reuse, 0x2, R29 ;  /* 0x000000020e1f7824 */ /* 0x040fe200078e021d */
[C---:B------:R-:W-:Y:S01]  /*04a0*/  LEA R26, P0, R33.reuse, R2, 0x1 ;  /* 0x00000002211a7211 */ /* 0x040fe200078008ff */
[----:B------:R-:W5:Y:S03]  /*04b0*/  LDG.E.U16 R16, desc[UR60][R22.64] ;  /* 0x0000003c16107981 */ /* 0x000f66000c1e1500 */
[----:B------:R-:W-:Y:S01]  /*04c0*/  LEA.HI.X.SX32 R27, R33, R0, 0x1, P0 ;  /* 0x00000000211b7211 */ /* 0x000fe200000f0eff */
[C---:B------:R-:W-:Y:S01]  /*04d0*/  IMAD R33, R14.reuse, 0x2, R31 ;  /* 0x000000020e217824 */ /* 0x040fe200078e021f */
[C---:B------:R-:W-:Y:S01]  /*04e0*/  LEA R28, P0, R29.reuse, R2, 0x1 ;  /* 0x000000021d1c7211 */ /* 0x040fe200078008ff */
[----:B------:R0:W5:Y:S02]  /*04f0*/  LDG.E.U16 R19, desc[UR60][R24.64] ;  /* 0x0000003c18137981 */ /* 0x000164000c1e1500 */
[----:B------:R-:W-:Y:S01]  /*0500*/  IMAD R35, R14, 0x2, R33 ;  /* 0x000000020e237824 */ /* 0x000fe200078e0221 */
[----:B------:R-:W-:Y:S01]  /*0510*/  LEA.HI.X.SX32 R29, R29, R0, 0x1, P0 ;  /* 0x000000001d1d7211 */ /* 0x000fe200000f0eff */
[----:B------:R1:W5:Y:S01]  /*0520*/  LDG.E.U16 R21, desc[UR60][R26.64] ;  /* 0x0000003c1a157981 */ /* 0x000362000c1e1500 */
[----:B------:R-:W-:-:S02]  /*0530*/  LEA R30, P0, R31, R2, 0x1 ;  /* 0x000000021f1e7211 */ /* 0x000fc400078008ff */
[----:B------:R-:W-:Y:S01]  /*0540*/  LEA R32, P1, R33, R2, 0x1 ;  /* 0x0000000221207211 */ /* 0x000fe200078208ff */
[----:B------:R1:W5:Y:S01]  /*0550*/  LDG.E.U16 R18, desc[UR60][R28.64] ;  /* 0x0000003c1c127981 */ /* 0x000362000c1e1500 */
[C---:B0-----:R-:W-:Y:S01]  /*0560*/  IMAD R25, R14.reuse, 0x2, R35 ;  /* 0x000000020e197824 */ /* 0x041fe200078e0223 */
[----:B------:R-:W-:Y:S02]  /*0570*/  LEA.HI.X.SX32 R31, R31, R0, 0x1, P0 ;  /* 0x000000001f1f7211 */ /* 0x000fe400000f0eff */
[----:B------:R-:W-:Y:S01]  /*0580*/  LEA R34, P0, R35, R2, 0x1 ;  /* 0x0000000223227211 */ /* 0x000fe200078008ff */
[C---:B-1----:R-:W-:Y:S01]  /*0590*/  IMAD R27, R14.reuse, 0x2, R25 ;  /* 0x000000020e1b7824 */ /* 0x042fe200078e0219 */
[-C--:B------:R-:W-:Y:S01]  /*05a0*/  LEA.HI.X.SX32 R33, R33, R0.reuse, 0x1, P1 ;  /* 0x0000000021217211 */ /* 0x080fe200008f0eff */
[----:B------:R-:W5:Y:S01]  /*05b0*/  LDG.E.U16 R20, desc[UR60][R30.64] ;  /* 0x0000003c1e147981 */ /* 0x000f62000c1e1500 */
[----:B------:R-:W-:Y:S01]  /*05c0*/  LEA.HI.X.SX32 R35, R35, R0, 0x1, P0 ;  /* 0x0000000023237211 */ /* 0x000fe200000f0eff */
[C---:B------:R-:W-:Y:S01]  /*05d0*/  IMAD R41, R14.reuse, 0x2, R27 ;  /* 0x000000020e297824 */ /* 0x040fe200078e021b */
[C---:B------:R-:W-:Y:S01]  /*05e0*/  LEA R36, P0, R25.reuse, R2, 0x1 ;  /* 0x0000000219247211 */ /* 0x040fe200078008ff */
[----:B------:R0:W5:Y:S02]  /*05f0*/  LDG.E.U16 R23, desc[UR60][R32.64] ;  /* 0x0000003c20177981 */ /* 0x000164000c1e1500 */
[----:B------:R-:W-:Y:S01]  /*0600*/  IMAD R29, R14, 0x2, R41 ;  /* 0x000000020e1d7824 */ /* 0x000fe200078e0229 */
[----:B------:R-:W-:-:S02]  /*0610*/  LEA.HI.X.SX32 R37, R25, R0, 0x1, P0 ;  /* 0x0000000019257211 */ /* 0x000fc400000f0eff */
[C---:B------:R-:W-:Y:S01]  /*0620*/  LEA R38, P0, R27.reuse, R2, 0x1 ;  /* 0x000000021b267211 */ /* 0x040fe200078008ff */
[----:B------:R1:W5:Y:S01]  /*0630*/  LDG.E.U16 R25, desc[UR60][R34.64] ;  /* 0x0000003c22197981 */ /* 0x000362000c1e1500 */
[C---:B0-----:R-:W-:Y:S02]  /*0640*/  IMAD R33, R14.reuse, 0x2, R29 ;  /* 0x000000020e217824 */ /* 0x041fe400078e021d */
[----:B------:R-:W-:Y:S01]  /*0650*/  LEA.HI.X.SX32 R39, R27, R0, 0x1, P0 ;  /* 0x000000001b277211 */ /* 0x000fe200000f0eff */
[----:B------:R0:W5:Y:S01]  /*0660*/  LDG.E.U16 R22, desc[UR60][R36.64] ;  /* 0x0000003c24167981 */ /* 0x000162000c1e1500 */
[-C--:B------:R-:W-:Y:S01]  /*0670*/  LEA R30, P0, R29, R2.reuse, 0x1 ;  /* 0x000000021d1e7211 */ /* 0x080fe200078008ff */
[C---:B-1----:R-:W-:Y:S01]  /*0680*/  IMAD R35, R14.reuse, 0x2, R33 ;  /* 0x000000020e237824 */ /* 0x042fe200078e0221 */
[----:B------:R-:W-:Y:S01]  /*0690*/  LEA R40, P1, R41, R2, 0x1 ;  /* 0x0000000229287211 */ /* 0x000fe200078208ff */
[----:B------:R1:W5:Y:S01]  /*06a0*/  LDG.E.U16 R24, desc[UR60][R38.64] ;  /* 0x0000003c26187981 */ /* 0x000362000c1e1500 */
[----:B------:R-:W-:Y:S01]  /*06b0*/  LEA.HI.X.SX32 R31, R29, R0, 0x1, P0 ;  /* 0x000000001d1f7211 */ /* 0x000fe200000f0eff */
[----:B------:R-:W-:Y:S01]  /*06c0*/  IMAD R43, R14, 0x2, R35 ;  /* 0x000000020e2b7824 */ /* 0x000fe200078e0223 */
[----:B------:R-:W-:-:S02]  /*06d0*/  LEA R32, P0, R33, R2, 0x1 ;  /* 0x0000000221207211 */ /* 0x000fc400078008ff */
[-C--:B------:R-:W-:Y:S01]  /*06e0*/  LEA.HI.X.SX32 R41, R41, R0.reuse, 0x1, P1 ;  /* 0x0000000029297211 */ /* 0x080fe200008f0eff */
[----:B------:R-:W-:Y:S01]  /*06f0*/  IMAD R45, R14, 0x2, R43 ;  /* 0x000000020e2d7824 */ /* 0x000fe200078e022b */
[----:B------:R-:W-:Y:S01]  /*0700*/  LEA.HI.X.SX32 R33, R33, R0, 0x1, P0 ;  /* 0x0000000021217211 */ /* 0x000fe200000f0eff */
[----:B------:R-:W5:Y:S01]  /*0710*/  LDG.E.U16 R29, desc[UR60][R30.64] ;  /* 0x0000003c1e1d7981 */ /* 0x000f62000c1e1500 */
[-C--:B------:R-:W-:Y:S02]  /*0720*/  LEA R34, P0, R35, R2.reuse, 0x1 ;  /* 0x0000000223227211 */ /* 0x080fe400078008ff */
[----:B0-----:R-:W-:Y:S01]  /*0730*/  LEA R36, P1, R43, R2, 0x1 ;  /* 0x000000022b247211 */ /* 0x001fe200078208ff */
[----:B------:R0:W5:Y:S01]  /*0740*/  LDG.E.U16 R27, desc[UR60][R40.64] ;  /* 0x0000003c281b7981 */ /* 0x000162000c1e1500 */
[-C--:B------:R-:W-:Y:S02]  /*0750*/  LEA.HI.X.SX32 R35, R35, R0.reuse, 0x1, P0 ;  /* 0x0000000023237211 */ /* 0x080fe400000f0eff */
[----:B------:R-:W-:Y:S01]  /*0760*/  LEA.HI.X.SX32 R37, R43, R0, 0x1, P1 ;  /* 0x000000002b257211 */ /* 0x000fe200008f0eff */
[----:B------:R-:W5:Y:S01]  /*0770*/  LDG.E.U16 R26, desc[UR60][R32.64] ;  /* 0x0000003c201a7981 */ /* 0x000f62000c1e1500 */
[----:B-1----:R-:W-:-:S03]  /*0780*/  LEA R38, P0, R45, R2, 0x1 ;  /* 0x000000022d267211 */ /* 0x002fc600078008ff */
[----:B------:R1:W5:Y:S01]  /*0790*/  LDG.E.U16 R31, desc[UR60][R36.64] ;  /* 0x0000003c241f7981 */ /* 0x000362000c1e1500 */
[C---:B0-----:R-:W-:Y:S01]  /*07a0*/  IMAD R41, R14.reuse, 0x2, R45 ;  /* 0x000000020e297824 */ /* 0x041fe200078e022d */
[----:B------:R-:W-:Y:S02]  /*07b0*/  LEA.HI.X.SX32 R39, R45, R0, 0x1, P0 ;  /* 0x000000002d277211 */ /* 0x000fe400000f0eff */
[----:B------:R-:W5:Y:S01]  /*07c0*/  LDG.E.U16 R28, desc[UR60][R34.64] ;  /* 0x0000003c221c7981 */ /* 0x000f62000c1e1500 */
[C---:B------:R-:W-:Y:S01]  /*07d0*/  IMAD R43, R14.reuse, 0x2, R41 ;  /* 0x000000020e2b7824 */ /* 0x040fe200078e0229 */
[C---:B------:R-:W-:Y:S02]  /*07e0*/  LEA R40, P0, R41.reuse, R2, 0x1 ;  /* 0x0000000229287211 */ /* 0x040fe400078008ff */
[----:B------:R0:W5:Y:S01]  /*07f0*/  LDG.E.U16 R33, desc[UR60][R38.64] ;  /* 0x0000003c26217981 */ /* 0x000162000c1e1500 */
[----:B------:R-:W-:Y:S01]  /*0800*/  IMAD R45, R14, 0x2, R43 ;  /* 0x000000020e2d7824 */ /* 0x000fe200078e022b */
[----:B------:R-:W-:-:S03]  /*0810*/  LEA.HI.X.SX32 R41, R41, R0, 0x1, P0 ;  /* 0x0000000029297211 */ /* 0x000fc600000f0eff */
[C---:B------:R-:W-:Y:S01]  /*0820*/  IMAD R47, R14.reuse, 0x2, R45 ;  /* 0x000000020e2f7824 */ /* 0x040fe200078e022d */
[C---:B------:R-:W-:Y:S01]  /*0830*/  LEA R42, P0, R43.reuse, R2, 0x1 ;  /* 0x000000022b2a7211 */ /* 0x040fe200078008ff */
[----:B------:R0:W5:Y:S02]  /*0840*/  LDG.E.U16 R30, desc[UR60][R40.64] ;  /* 0x0000003c281e7981 */ /* 0x000164000c1e1500 */
[C---:B-1----:R-:W-:Y:S01]  /*0850*/  IMAD R37, R14.reuse, 0x2, R47 ;  /* 0x000000020e257824 */ /* 0x042fe200078e022f */
[----:B------:R-:W-:Y:S02]  /*0860*/  LEA.HI.X.SX32 R43, R43, R0, 0x1, P0 ;  /* 0x000000002b2b7211 */ /* 0x000fe400000f0eff */
[-C--:B------:R-:W-:Y:S01]  /*0870*/  LEA R46, P0, R47, R2.reuse, 0x1 ;  /* 0x000000022f2e7211 */ /* 0x080fe200078008ff */
[----:B0-----:R-:W-:Y:S01]  /*0880*/  IMAD R39, R14, 0x2, R37 ;  /* 0x000000020e277824 */ /* 0x001fe200078e0225 */
[----:B------:R-:W-:Y:S01]  /*0890*/  LEA R44, P1, R45, R2, 0x1 ;  /* 0x000000022d2c7211 */ /* 0x000fe200078208ff */
[----:B------:R0:W5:Y:S01]  /*08a0*/  LDG.E.U16 R32, desc[UR60][R42.64] ;  /* 0x0000003c2a207981 */ /* 0x000162000c1e1500 */
[----:B------:R-:W-:-:S02]  /*08b0*/  LEA.HI.X.SX32 R47, R47, R0, 0x1, P0 ;  /* 0x000000002f2f7211 */ /* 0x000fc400000f0eff */
[----:B------:R-:W-:Y:S02]  /*08c0*/  LEA R53, R14, R39, 0x1 ;  /* 0x000000270e357211 */ /* 0x000fe400078e08ff */
[----:B------:R-:W-:-:S03]  /*08d0*/  LEA R48, P0, R37, R2, 0x1 ;  /* 0x0000000225307211 */ /* 0x000fc600078008ff */
[C---:B------:R-:W-:Y:S01]  /*08e0*/  IMAD R41, R14.reuse, 0x2, R53 ;  /* 0x000000020e297824 */ /* 0x040fe200078e0235 */
[----:B------:R-:W-:Y:S02]  /*08f0*/  LEA.HI.X.SX32 R49, R37, R0, 0x1, P0 ;  /* 0x0000000025317211 */ /* 0x000fe400000f0eff */
[----:B------:R-:W-:Y:S01]  /*0900*/  LEA R50, P0, R39, R2, 0x1 ;  /* 0x0000000227327211 */ /* 0x000fe200078008ff */
[C---:B------:R-:W-:Y:S01]  /*0910*/  IMAD R55, R14.reuse, 0x2, R41 ;  /* 0x000000020e377824 */ /* 0x040fe200078e0229 */
[-C--:B------:R-:W-:Y:S01]  /*0920*/  LEA.HI.X.SX32 R45, R45, R0.reuse, 0x1, P1 ;  /* 0x000000002d2d7211 */ /* 0x080fe200008f0eff */
[----:B------:R-:W5:Y:S01]  /*0930*/  LDG.E.U16 R37, desc[UR60][R46.64] ;  /* 0x0000003c2e257981 */ /* 0x000f62000c1e1500 */
[----:B------:R-:W-:Y:S02]  /*0940*/  LEA.HI.X.SX32 R51, R39, R0, 0x1, P0 ;  /* 0x0000000027337211 */ /* 0x000fe400000f0eff */
[C---:B0-----:R-:W-:Y:S01]  /*0950*/  LEA R42, P0, R41.reuse, R2, 0x1 ;  /* 0x00000002292a7211 */ /* 0x041fe200078008ff */
[C---:B------:R-:W-:Y:S01]  /*0960*/  IMAD R57, R14.reuse, 0x2, R55 ;  /* 0x000000020e397824 */ /* 0x040fe200078e0237 */
[----:B------:R0:W5:Y:S02]  /*0970*/  LDG.E.U16 R35, desc[UR60][R44.64] ;  /* 0x0000003c2c237981 */ /* 0x000164000c1e1500 */
[----:B------:R-:W-:Y:S01]  /*0980*/  LEA.HI.X.SX32 R43, R41, R0, 0x1, P0 ;  /* 0x00000000292b7211 */ /* 0x000fe200000f0eff */
[----:B------:R-:W-:Y:S01]  /*0990*/  IMAD R59, R14, 0x2, R57 ;  /* 0x000000020e3b7824 */ /* 0x000fe200078e0239 */
[-C--:B------:R-:W-:Y:S01]  /*09a0*/  LEA R52, P1, R53, R2.reuse, 0x1 ;  /* 0x0000000235347211 */ /* 0x080fe200078208ff */
[----:B------:R1:W5:Y:S04]  /*09b0*/  LDG.E.U16 R34, desc[UR60][R48.64] ;  /* 0x0000003c30227981 */ /* 0x000368000c1e1500 */
[----:B------:R1:W5:Y:S01]  /*09c0*/  LDG.E.U16 R36, desc[UR60][R50.64] ;  /* 0x0000003c32247981 */ /* 0x000362000c1e1500 */
[----:B0-----:R-:W-:-:S03]  /*09d0*/  LEA R44, P0, R55, R2, 0x1 ;  /* 0x00000002372c7211 */ /* 0x001fc600078008ff */
[----:B------:R-:W5:Y:S01]  /*09e0*/  LDG.E.U16 R41, desc[UR60][R42.64] ;  /* 0x0000003c2a297981 */ /* 0x000f62000c1e1500 */
[----:B------:R-:W-:Y:S01]  /*09f0*/  LEA.HI.X.SX32 R45, R55, R0, 0x1, P0 ;  /* 0x00000000372d7211 */ /* 0x000fe200000f0eff */
[----:B------:R-:W-:Y:S01]  /*0a00*/  IMAD R55, R14, 0x2, R59 ;  /* 0x000000020e377824 */ /* 0x000fe200078e023b */
[----:B------:R-:W-:-:S03]  /*0a10*/  LEA R46, P0, R57, R2, 0x1 ;  /* 0x00000002392e7211 */ /* 0x000fc600078008ff */
[C---:B------:R-:W-:Y:S01]  /*0a20*/  IMAD R61, R14.reuse, 0x2, R55 ;  /* 0x000000020e3d7824 */ /* 0x040fe200078e0237 */
[----:B------:R-:W-:Y:S01]  /*0a30*/  LEA.HI.X.SX32 R53, R53, R0, 0x1, P1 ;  /* 0x0000000035357211 */ /* 0x000fe200008f0eff */
[----:B------:R-:W5:Y:S01]  /*0a40*/  LDG.E.U16 R38, desc[UR60][R44.64] ;  /* 0x0000003c2c267981 */ /* 0x000f62000c1e1500 */
[----:B-1----:R-:W-:Y:S02]  /*0a50*/  LEA R48, P1, R59, R2, 0x1 ;  /* 0x000000023b307211 */ /* 0x002fe400078208ff */
[-C--:B------:R-:W-:Y:S01]  /*0a60*/  LEA.HI.X.SX32 R47, R57, R0.reuse, 0x1, P0 ;  /* 0x00000000392f7211 */ /* 0x080fe200000f0eff */
[C---:B------:R-:W-:Y:S01]  /*0a70*/  IMAD R57, R14.reuse, 0x2, R61 ;  /* 0x000000020e397824 */ /* 0x040fe200078e023d */
[----:B------:R-:W-:Y:S01]  /*0a80*/  LEA.HI.X.SX32 R49, R59, R0, 0x1, P1 ;  /* 0x000000003b317211 */ /* 0x000fe200008f0eff */
[----:B------:R0:W5:Y:S02]  /*0a90*/  LDG.E.U16 R39, desc[UR60][R52.64] ;  /* 0x0000003c34277981 */ /* 0x000164000c1e1500 */
[C---:B------:R-:W-:Y:S01]  /*0aa0*/  IMAD R59, R14.reuse, 0x2, R57 ;  /* 0x000000020e3b7824 */ /* 0x040fe200078e0239 */
[C---:B------:R-:W-:Y:S01]  /*0ab0*/  LEA R50, P0, R55.reuse, R2, 0x1 ;  /* 0x0000000237327211 */ /* 0x040fe200078008ff */
[----:B------:R-:W5:Y:S02]  /*0ac0*/  LDG.E.U16 R40, desc[UR60][R46.64] ;  /* 0x0000003c2e287981 */ /* 0x000f64000c1e1500 */
[C---:B------:R-:W-:Y:S01]  /*0ad0*/  IMAD R63, R14.reuse, 0x2, R59 ;  /* 0x000000020e3f7824 */ /* 0x040fe200078e023b */
[----:B------:R-:W-:Y:S01]  /*0ae0*/  LEA.HI.X.SX32 R51, R55, R0, 0x1, P0 ;  /* 0x0000000037337211 */ /* 0x000fe200000f0eff */
[----:B------:R-:W5:Y:S02]  /*0af0*/  LDG.E.U16 R43, desc[UR60][R48.64] ;  /* 0x0000003c302b7981 */ /* 0x000f64000c1e1500 */
[C---:B------:R-:W-:Y:S01]  /*0b00*/  IMAD R65, R14.reuse, 0x2, R63 ;  /* 0x000000020e417824 */ /* 0x040fe200078e023f */
[C---:B0-----:R-:W-:Y:S01]  /*0b10*/  LEA R52, P0, R61.reuse, R2, 0x1 ;  /* 0x000000023d347211 */ /* 0x041fe200078008ff */
[----:B------:R-:W5:Y:S02]  /*0b20*/  LDG.E.U16 R45, desc[UR60][R50.64] ;  /* 0x0000003c322d7981 */ /* 0x000f64000c1e1500 */
[----:B------:R-:W-:Y:S01]  /*0b30*/  IMAD R67, R14, 0x2, R65 ;  /* 0x000000020e437824 */ /* 0x000fe200078e0241 */
[----:B------:R-:W-:-:S02]  /*0b40*/  LEA.HI.X.SX32 R53, R61, R0, 0x1, P0 ;  /* 0x000000003d357211 */ /* 0x000fc400000f0eff */
[-C--:B------:R-:W-:Y:S01]  /*0b50*/  LEA R54, P0, R57, R2.reuse, 0x1 ;  /* 0x0000000239367211 */ /* 0x080fe200078008ff */
[C---:B------:R-:W-:Y:S01]  /*0b60*/  IMAD R69, R14.reuse, 0x2, R67 ;  /* 0x000000020e457824 */ /* 0x040fe200078e0243 */
[----:B------:R-:W-:Y:S01]  /*0b70*/  LEA R56, P1, R59, R2, 0x1 ;  /* 0x000000023b387211 */ /* 0x000fe200078208ff */
[----:B------:R-:W5:Y:S01]  /*0b80*/  LDG.E.U16 R42, desc[UR60][R52.64] ;  /* 0x0000003c342a7981 */ /* 0x000f62000c1e1500 */
[----:B------:R-:W-:Y:S01]  /*0b90*/  LEA.HI.X.SX32 R55, R57, R0, 0x1, P0 ;  /* 0x0000000039377211 */ /* 0x000fe200000f0eff */
[C---:B------:R-:W-:Y:S01]  /*0ba0*/  IMAD R71, R14.reuse, 0x2, R69 ;  /* 0x000000020e477824 */ /* 0x040fe200078e0245 */
[----:B------:R-:W-:Y:S02]  /*0bb0*/  LEA R58, P0, R63, R2, 0x1 ;  /* 0x000000023f3a7211 */ /* 0x000fe400078008ff */
[-C--:B------:R-:W-:Y:S01]  /*0bc0*/  LEA.HI.X.SX32 R57, R59, R0.reuse, 0x1, P1 ;  /* 0x000000003b397211 */ /* 0x080fe200008f0eff */
[C---:B------:R-:W-:Y:S01]  /*0bd0*/  IMAD R73, R14.reuse, 0x2, R71 ;  /* 0x000000020e497824 */ /* 0x040fe200078e0247 */
[----:B------:R-:W-:Y:S01]  /*0be0*/  LEA.HI.X.SX32 R59, R63, R0, 0x1, P0 ;  /* 0x000000003f3b7211 */ /* 0x000fe200000f0eff */
[----:B------:R0:W5:Y:S01]  /*0bf0*/  LDG.E.U16 R44, desc[UR60][R54.64] ;  /* 0x0000003c362c7981 */ /* 0x000162000c1e1500 */
[----:B------:R-:W-:Y:S01]  /*0c00*/  LEA R60, P0, R65, R2, 0x1 ;  /* 0x00000002413c7211 */ /* 0x000fe200078008ff */
[----:B------:R-:W-:-:S02]  /*0c10*/  IMAD R75, R14, 0x2, R73 ;  /* 0x000000020e4b7824 */ /* 0x000fc400078e0249 */
[----:B------:R1:W5:Y:S01]  /*0c20*/  LDG.E.U16 R47, desc[UR60][R56.64] ;  /* 0x0000003c382f7981 */ /* 0x000362000c1e1500 */
[----:B------:R-:W-:Y:S01]  /*0c30*/  LEA.HI.X.SX32 R61, R65, R0, 0x1, P0 ;  /* 0x00000000413d7211 */ /* 0x000fe200000f0eff */
[C---:B------:R-:W-:Y:S01]  /*0c40*/  IMAD R65, R14.reuse, 0x2, R75 ;  /* 0x000000020e417824 */ /* 0x040fe200078e024b */
[-C--:B------:R-:W-:Y:S01]  /*0c50*/  LEA R62, P0, R67, R2.reuse, 0x1 ;  /* 0x00000002433e7211 */ /* 0x080fe200078008ff */
[----:B------:R1:W5:Y:S03]  /*0c60*/  LDG.E.U16 R49, desc[UR60][R58.64] ;  /* 0x0000003c3a317981 */ /* 0x000366000c1e1500 */
[C---:B------:R-:W-:Y:S01]  /*0c70*/  LEA R77, R14.reuse, R65, 0x1 ;  /* 0x000000410e4d7211 */ /* 0x040fe200078e08ff */
[----:B------:R1:W5:Y:S01]  /*0c80*/  LDG.E.U16 R46, desc[UR60][R60.64] ;  /* 0x0000003c3c2e7981 */ /* 0x000362000c1e1500 */
[----:B0-----:R-:W-:Y:S02]  /*0c90*/  LEA R54, P1, R69, R2, 0x1 ;  /* 0x0000000245367211 */ /* 0x001fe400078208ff */
[----:B------:R-:W-:Y:S01]  /*0ca0*/  LEA.HI.X.SX32 R63, R67, R0, 0x1, P0 ;  /* 0x00000000433f7211 */ /* 0x000fe200000f0eff */
[----:B------:R-:W-:Y:S01]  /*0cb0*/  IMAD R67, R14, 0x2, R77 ;  /* 0x000000020e437824 */ /* 0x000fe200078e024d */
[----:B-1----:R-:W-:-:S02]  /*0cc0*/  LEA R56, P0, R71, R2, 0x1 ;  /* 0x0000000247387211 */ /* 0x002fc400078008ff */
[-C--:B------:R-:W-:Y:S01]  /*0cd0*/  LEA.HI.X.SX32 R55, R69, R0.reuse, 0x1, P1 ;  /* 0x0000000045377211 */ /* 0x080fe200008f0eff */
[C---:B------:R-:W-:Y:S01]  /*0ce0*/  IMAD R69, R14.reuse, 0x2, R67 ;  /* 0x000000020e457824 */ /* 0x040fe200078e0243 */
[----:B------:R-:W-:Y:S01]  /*0cf0*/  LEA.HI.X.SX32 R57, R71, R0, 0x1, P0 ;  /* 0x0000000047397211 */ /* 0x000fe200000f0eff */
[----:B------:R0:W5:Y:S01]  /*0d00*/  LDG.E.U16 R48, desc[UR60][R62.64] ;  /* 0x0000003c3e307981 */ /* 0x000162000c1e1500 */
[-C--:B------:R-:W-:Y:S01]  /*0d10*/  LEA R58, P0, R73, R2.reuse, 0x1 ;  /* 0x00000002493a7211 */ /* 0x080fe200078008ff */
[C---:B------:R-:W-:Y:S01]  /*0d20*/  IMAD R71, R14.reuse, 0x2, R69 ;  /* 0x000000020e477824 */ /* 0x040fe200078e0245 */
[----:B------:R-:W-:Y:S01]  /*0d30*/  LEA R64, P1, R65, R2, 0x1 ;  /* 0x0000000241407211 */ /* 0x000fe200078208ff */
[----:B------:R-:W5:Y:S01]  /*0d40*/  LDG.E.U16 R51, desc[UR60][R54.64] ;  /* 0x0000003c36337981 */ /* 0x000f62000c1e1500 */
[----:B------:R-:W-:Y:S01]  /*0d50*/  LEA.HI.X.SX32 R59, R73, R0, 0x1, P0 ;  /* 0x00000000493b7211 */ /* 0x000fe200000f0eff */
        /* <DEDUP_REMOVED lines=10> */
[----:B------:R-:W-:-:S03]  /*0e00*/  LEA.HI.X.SX32 R63, R77, R0, 0x1, P0 ;  /* 0x000000004d3f7211 */ /* 0x000fc600000f0eff */
[C---:B------:R-:W-:Y:S01]  /*0e10*/  IMAD R77, R14.reuse, 0x2, R81 ;  /* 0x000000020e4d7824 */ /* 0x040fe200078e0251 */
[----:B------:R-:W-:Y:S01]  /*0e20*/  LEA R66, P0, R67, R2, 0x1 ;  /* 0x0000000243427211 */ /* 0x000fe200078008ff */
[----:B------:R-:W5:Y:S02]  /*0e30*/  LDG.E.U16 R57, desc[UR60][R62.64] ;  /* 0x0000003c3e397981 */ /* 0x000f64000c1e1500 */
[----:B------:R-:W-:-:S04]  /*0e40*/  IMAD R83, R14, 0x2, R77 ;  /* 0x000000020e537824 */ /* 0x000fc800078e024d */
[----:B------:R-:W-:-:S04]  /*0e50*/  IMAD R85, R14, 0x2, R83 ;  /* 0x000000020e557824 */ /* 0x000fc800078e0253 */
[----:B------:R-:W-:-:S04]  /*0e60*/  IMAD R87, R14, 0x2, R85 ;  /* 0x000000020e577824 */ /* 0x000fc800078e0255 */
[----:B------:R-:W-:-:S04]  /*0e70*/  IMAD R89, R14, 0x2, R87 ;  /* 0x000000020e597824 */ /* 0x000fc800078e0257 */
[----:B------:R-:W-:-:S04]  /*0e80*/  IMAD R91, R14, 0x2, R89 ;  /* 0x000000020e5b7824 */ /* 0x000fc800078e0259 */
[----:B------:R-:W-:-:S04]  /*0e90*/  IMAD R93, R14, 0x2, R91 ;  /* 0x000000020e5d7824 */ /* 0x000fc800078e025b */
[----:B------:R-:W-:Y:S01]  /*0ea0*/  IMAD R95, R14, 0x2, R93 ;  /* 0x000000020e5f7824 */ /* 0x000fe200078e025d */
[----:B------:R-:W-:-:S03]  /*0eb0*/  LEA.HI.X.SX32 R65, R65, R0, 0x1, P1 ;  /* 0x0000000041417211 */ /* 0x000fc600008f0eff */
[C---:B------:R-:W-:Y:S01]  /*0ec0*/  IMAD R97, R14.reuse, 0x2, R95 ;  /* 0x000000020e617824 */ /* 0x040fe200078e025f */
[----:B------:R-:W-:Y:S01]  /*0ed0*/  LEA.HI.X.SX32 R67, R67, R0, 0x1, P0 ;  /* 0x0000000043437211 */ /* 0x000fe200000f0eff */
[----:B------:R0:W5:Y:S01]  /*0ee0*/  LDG.E.U16 R55, desc[UR60][R64.64] ;  /* 0x0000003c40377981 */ /* 0x000162000c1e1500 */
[C---:B------:R-:W-:Y:S02]  /*0ef0*/  LEA R68, P0, R69.reuse, R2, 0x1 ;  /* 0x0000000245447211 */ /* 0x040fe400078008ff */
[----:B------:R-:W-:Y:S01]  /*0f00*/  LEA R99, R14, R97, 0x1 ;  /* 0x000000610e637211 */ /* 0x000fe200078e08ff */
[----:B------:R1:W5:Y:S01]  /*0f10*/  LDG.E.U16 R54, desc[UR60][R66.64] ;  /* 0x0000003c42367981 */ /* 0x000362000c1e1500 */
[----:B------:R-:W-:-:S03]  /*0f20*/  LEA.HI.X.SX32 R69, R69, R0, 0x1, P0 ;  /* 0x0000000045457211 */ /* 0x000fc600000f0eff */
[C---:B------:R-:W-:Y:S01]  /*0f30*/  IMAD R101, R14.reuse, 0x2, R99 ;  /* 0x000000020e657824 */ /* 0x040fe200078e0263 */
[-C--:B0-----:R-:W-:Y:S01]  /*0f40*/  LEA R64, P0, R73, R2.reuse, 0x1 ;  /* 0x0000000249407211 */ /* 0x081fe200078008ff */
[----:B------:R-:W5:Y:S01]  /*0f50*/  LDG.E.U16 R56, desc[UR60][R68.64] ;  /* 0x0000003c44387981 */ /* 0x000f62000c1e1500 */
[----:B------:R-:W-:Y:S02]  /*0f60*/  LEA R70, P1, R71, R2, 0x1 ;  /* 0x0000000247467211 */ /* 0x000fe400078208ff */
[----:B------:R-:W-:Y:S01]  /*0f70*/  LEA.HI.X.SX32 R65, R73, R0, 0x1, P0 ;  /* 0x0000000049417211 */ /* 0x000fe200000f0eff */
[C---:B------:R-:W-:Y:S01]  /*0f80*/  IMAD R103, R14.reuse, 0x2, R101 ;  /* 0x000000020e677824 */ /* 0x040fe200078e0265 */
[----:B------:R-:W-:Y:S02]  /*0f90*/  LEA R72, P0, R79, R2, 0x1 ;  /* 0x000000024f487211 */ /* 0x000fe400078008ff */
[-C--:B------:R-:W-:Y:S01]  /*0fa0*/  LEA.HI.X.SX32 R71, R71, R0.reuse, 0x1, P1 ;  /* 0x0000000047477211 */ /* 0x080fe200008f0eff */
[C---:B------:R-:W-:Y:S01]  /*0fb0*/  IMAD R105, R14.reuse, 0x2, R103 ;  /* 0x000000020e697824 */ /* 0x040fe200078e0267 */
[----:B------:R-:W-:Y:S01]  /*0fc0*/  LEA.HI.X.SX32 R73, R79, R0, 0x1, P0 ;  /* 0x000000004f497211 */ /* 0x000fe200000f0eff */
[----:B------:R-:W5:Y:S01]  /*0fd0*/  LDG.E.U16 R61, desc[UR60][R64.64] ;  /* 0x0000003c403d7981 */ /* 0x000f62000c1e1500 */
[----:B-1----:R-:W-:Y:S01]  /*0fe0*/  LEA R66, P0, R75, R2, 0x1 ;  /* 0x000000024b427211 */ /* 0x002fe200078008ff */
[----:B------:R-:W-:-:S02]  /*0ff0*/  IMAD R107, R14, 0x2, R105 ;  /* 0x000000020e6b7824 */ /* 0x000fc400078e0269 */
[----:B------:R0:W5:Y:S01]  /*1000*/  LDG.E.U16 R59, desc[UR60][R70.64] ;  /* 0x0000003c463b7981 */ /* 0x000162000c1e1500 */
[----:B------:R-:W-:Y:S01]  /*1010*/  LEA.HI.X.SX32 R67, R75, R0, 0x1, P0 ;  /* 0x000000004b437211 */ /* 0x000fe200000f0eff */
[C---:B------:R-:W-:Y:S02]  /*1020*/  IMAD R109, R14.reuse, 0x2, R107 ;  /* 0x000000020e6d7824 */ /* 0x040fe400078e026b */
[----:B------:R1:W5:Y:S01]  /*1030*/  LDG.E.U16 R58, desc[UR60][R72.64] ;  /* 0x0000003c483a7981 */ /* 0x000362000c1e1500 */
[-C--:B0-----:R-:W-:Y:S01]  /*1040*/  LEA R70, P0, R77, R2.reuse, 0x1 ;  /* 0x000000024d467211 */ /* 0x081fe200078008ff */
[C---:B------:R-:W-:Y:S01]  /*1050*/  IMAD R111, R14.reuse, 0x2, R109 ;  /* 0x000000020e6f7824 */ /* 0x040fe200078e026d */
[----:B------:R-:W-:Y:S01]  /*1060*/  LEA R68, P1, R81, R2, 0x1 ;  /* 0x0000000251447211 */ /* 0x000fe200078208ff */
[----:B------:R-:W5:Y:S01]  /*1070*/  LDG.E.U16 R60, desc[UR60][R66.64] ;  /* 0x0000003c423c7981 */ /* 0x000f62000c1e1500 */
[----:B------:R-:W-:Y:S02]  /*1080*/  LEA.HI.X.SX32 R71, R77, R0, 0x1, P0 ;  /* 0x000000004d477211 */ /* 0x000fe400000f0eff */
[----:B------:R-:W-:Y:S01]  /*1090*/  LEA R74, P0, R83, R2, 0x1 ;  /* 0x00000002534a7211 */ /* 0x000fe200078008ff */
[----:B------:R-:W-:Y:S01]  /*10a0*/  IMAD R113, R14, 0x2, R111 ;  /* 0x000000020e717824 */ /* 0x000fe200078e026f */
[-C--:B------:R-:W-:Y:S01]  /*10b0*/  LEA.HI.X.SX32 R69, R81, R0.reuse, 0x1, P1 ;  /* 0x0000000051457211 */ /* 0x080fe200008f0eff */
[----:B------:R-:W5:Y:S01]  /*10c0*/  LDG.E.U16 R65, desc[UR60][R70.64] ;  /* 0x0000003c46417981 */ /* 0x000f62000c1e1500 */
[----:B------:R-:W-:-:S02]  /*10d0*/  LEA.HI.X.SX32 R75, R83, R0, 0x1, P0 ;  /* 0x00000000534b7211 */ /* 0x000fc400000f0eff */
[-C--:B-1----:R-:W-:Y:S01]  /*10e0*/  LEA R72, P0, R85, R2.reuse, 0x1 ;  /* 0x0000000255487211 */ /* 0x082fe200078008ff */
[C---:B------:R-:W-:Y:S01]  /*10f0*/  IMAD R115, R14.reuse, 0x2, R113 ;  /* 0x000000020e737824 */ /* 0x040fe200078e0271 */
[----:B------:R-:W-:Y:S01]  /*1100*/  LEA R76, P1, R87, R2, 0x1 ;  /* 0x00000002574c7211 */ /* 0x000fe200078208ff */
[----:B------:R0:W5:Y:S01]  /*1110*/  LDG.E.U16 R62, desc[UR60][R74.64] ;  /* 0x0000003c4a3e7981 */ /* 0x000162000c1e1500 */
[----:B------:R-:W-:Y:S02]  /*1120*/  LEA.HI.X.SX32 R73, R85, R0, 0x1, P0 ;  /* 0x0000000055497211 */ /* 0x000fe400000f0eff */
[----:B------:R-:W-:Y:S01]  /*1130*/  LEA R78, P0, R89, R2, 0x1 ;  /* 0x00000002594e7211 */ /* 0x000fe200078008ff */
[----:B------:R-:W-:Y:S01]  /*1140*/  IMAD R117, R14, 0x2, R115 ;  /* 0x000000020e757824 */ /* 0x000fe200078e0273 */
[-C--:B------:R-:W-:Y:S01]  /*1150*/  LEA.HI.X.SX32 R77, R87, R0.reuse, 0x1, P1 ;  /* 0x00000000574d7211 */ /* 0x080fe200008f0eff */
[----:B------:R-:W5:Y:S01]  /*1160*/  LDG.E.U16 R63, desc[UR60][R68.64] ;  /* 0x0000003c443f7981 */ /* 0x000f62000c1e1500 */
[----:B------:R-:W-:-:S02]  /*1170*/  LEA.HI.X.SX32 R79, R89, R0, 0x1, P0 ;  /* 0x00000000594f7211 */ /* 0x000fc400000f0eff */
[-C--:B------:R-:W-:Y:S01]  /*1180*/  LEA R80, P0, R91, R2.reuse, 0x1 ;  /* 0x000000025b507211 */ /* 0x080fe200078008ff */
[C---:B------:R-:W-:Y:S01]  /*1190*/  IMAD R119, R14.reuse, 0x2, R117 ;  /* 0x000000020e777824 */ /* 0x040fe200078e0275 */
[----:B------:R-:W-:Y:S01]  /*11a0*/  LEA R82, P1, R95, R2, 0x1 ;  /* 0x000000025f527211 */ /* 0x000fe200078208ff */
[----:B------:R1:W5:Y:S01]  /*11b0*/  LDG.E.U16 R67, desc[UR60][R76.64] ;  /* 0x0000003c4c437981 */ /* 0x000362000c1e1500 */
[----:B------:R-:W-:Y:S02]  /*11c0*/  LEA.HI.X.SX32 R81, R91, R0, 0x1, P0 ;  /* 0x000000005b517211 */ /* 0x000fe400000f0eff */
[----:B0-----:R-:W-:Y:S01]  /*11d0*/  LEA R74, P0, R93, R2, 0x1 ;  /* 0x000000025d4a7211 */ /* 0x001fe200078008ff */
[----:B------:R0:W5:Y:S01]  /*11e0*/  LDG.E.U16 R69, desc[UR60][R78.64] ;  /* 0x0000003c4e457981 */ /* 0x000162000c1e1500 */
[-C--:B------:R-:W-:Y:S01]  /*11f0*/  LEA.HI.X.SX32 R83, R95, R0.reuse, 0x1, P1 ;  /* 0x000000005f537211 */ /* 0x080fe200008f0eff */
[C---:B------:R-:W-:Y:S01]  /*1200*/  IMAD R95, R14.reuse, 0x2, R119 ;  /* 0x000000020e5f7824 */ /* 0x040fe200078e0277 */
[----:B------:R-:W-:Y:S01]  /*1210*/  LEA.HI.X.SX32 R75, R93, R0, 0x1, P0 ;  /* 0x000000005d4b7211 */ /* 0x000fe200000f0eff */
[----:B------:R2:W5:Y:S01]  /*1220*/  LDG.E.U16 R66, desc[UR60][R80.64] ;  /* 0x0000003c50427981 */ /* 0x000562000c1e1500 */
[-C--:B-1----:R-:W-:Y:S01]  /*1230*/  LEA R76, P0, R97, R2.reuse, 0x1 ;  /* 0x00000002614c7211 */ /* 0x082fe200078008ff */
[C---:B------:R-:W-:Y:S01]  /*1240*/  IMAD R121, R14.reuse, 0x2, R95 ;  /* 0x000000020e797824 */ /* 0x040fe200078e025f */
[----:B------:R-:W-:Y:S01]  /*1250*/  LEA R84, P1, R103, R2, 0x1 ;  /* 0x0000000267547211 */ /* 0x000fe200078208ff */
[----:B------:R1:W5:Y:S01]  /*1260*/  LDG.E.U16 R71, desc[UR60][R82.64] ;  /* 0x0000003c52477981 */ /* 0x000362000c1e1500 */
[----:B------:R-:W-:Y:S01]  /*1270*/  LEA.HI.X.SX32 R77, R97, R0, 0x1, P0 ;  /* 0x00000000614d7211 */ /* 0x000fe200000f0eff */
[----:B------:R-:W-:-:S02]  /*1280*/  IMAD R97, R14, 0x2, R121 ;  /* 0x000000020e617824 */ /* 0x000fc400078e0279 */
[----:B------:R-:W5:Y:S02]  /*1290*/  LDG.E.U16 R64, desc[UR60][R72.64] ;  /* 0x0000003c48407981 */ /* 0x000f64000c1e1500 */
[C---:B------:R-:W-:Y:S02]  /*12a0*/  IMAD R123, R14.reuse, 0x2, R97 ;  /* 0x000000020e7b7824 */ /* 0x040fe400078e0261 */
[----:B------:R-:W5:Y:S02]  /*12b0*/  LDG.E.U16 R68, desc[UR60][R74.64] ;  /* 0x0000003c4a447981 */ /* 0x000f64000c1e1500 */
[----:B------:R-:W-:-:S04]  /*12c0*/  IMAD R125, R14, 0x2, R123 ;  /* 0x000000020e7d7824 */ /* 0x000fc800078e027b */
[C---:B------:R-:W-:Y:S01]  /*12d0*/  IMAD R127, R14.reuse, 0x2, R125 ;  /* 0x000000020e7f7824 */ /* 0x040fe200078e027d */
[----:B------:R-:W-:Y:S01]  /*12e0*/  LEA.HI.X.SX32 R85, R103, R0, 0x1, P1 ;  /* 0x0000000067557211 */ /* 0x000fe200008f0eff */
[----:B------:R-:W5:Y:S03]  /*12f0*/  LDG.E.U16 R73, desc[UR60][R76.64] ;  /* 0x0000003c4c497981 */ /* 0x000f66000c1e1500 */
[----:B------:R-:W-:Y:S01]  /*1300*/  LEA R103, R14, R127, 0x1 ;  /* 0x0000007f0e677211 */ /* 0x000fe200078e08ff */
[----:B------:R-:W5:Y:S01]  /*1310*/  LDG.E.U16 R75, desc[UR60][R84.64] ;  /* 0x0000003c544b7981 */ /* 0x000f62000c1e1500 */
[----:B0-----:R-:W-:-:S03]  /*1320*/  LEA R78, P0, R99, R2, 0x1 ;  /* 0x00000002634e7211 */ /* 0x001fc600078008ff */
[C---:B------:R-:W-:Y:S01]  /*1330*/  IMAD R129, R14.reuse, 0x2, R103 ;  /* 0x000000020e817824 */ /* 0x040fe200078e0267 */
[----:B------:R-:W-:Y:S02]  /*1340*/  LEA.HI.X.SX32 R79, R99, R0, 0x1, P0 ;  /* 0x00000000634f7211 */ /* 0x000fe400000f0eff */
[-C--:B--2---:R-:W-:Y:S01]  /*1350*/  LEA R80, P0, R101, R2.reuse, 0x1 ;  /* 0x0000000265507211 */ /* 0x084fe200078008ff */
[C---:B------:R-:W-:Y:S01]  /*1360*/  IMAD R131, R14.reuse, 0x2, R129 ;  /* 0x000000020e837824 */ /* 0x040fe200078e0281 */
[----:B------:R-:W-:Y:S01]  /*1370*/  LEA R90, P1, R111, R2, 0x1 ;  /* 0x000000026f5a7211 */ /* 0x000fe200078208ff */
[----:B------:R-:W2:Y:S01]  /*1380*/  LDG.E.U16 R70, desc[UR60][R78.64] ;  /* 0x0000003c4e467981 */ /* 0x000ea2000c1e1500 */
[----:B------:R-:W-:Y:S01]  /*1390*/  LEA.HI.X.SX32 R81, R101, R0, 0x1, P0 ;  /* 0x0000000065517211 */ /* 0x000fe200000f0eff */
[----:B------:R-:W-:Y:S01]  /*13a0*/  IMAD R133, R14, 0x2, R131 ;  /* 0x000000020e857824 */ /* 0x000fe200078e0283 */
[----:B-1----:R-:W-:-:S03]  /*13b0*/  LEA R82, P0, R105, R2, 0x1 ;  /* 0x0000000269527211 */ /* 0x002fc600078008ff */
[C---:B------:R-:W-:Y:S01]  /*13c0*/  IMAD R135, R14.reuse, 0x2, R133 ;  /* 0x000000020e877824 */ /* 0x040fe200078e0285 */
[----:B------:R-:W-:Y:S01]  /*13d0*/  LEA.HI.X.SX32 R83, R105, R0, 0x1, P0 ;  /* 0x0000000069537211 */ /* 0x000fe200000f0eff */
[----:B------:R0:W2:Y:S01]  /*13e0*/  LDG.E.U16 R72, desc[UR60][R80.64] ;  /* 0x0000003c50487981 */ /* 0x0000a2000c1e1500 */
[C---:B------:R-:W-:Y:S01]  /*13f0*/  LEA R86, P0, R107.reuse, R2, 0x1 ;  /* 0x000000026b567211 */ /* 0x040fe200078008ff */
[C---:B------:R-:W-:Y:S02]  /*1400*/  IMAD R137, R14.reuse, 0x2, R135 ;  /* 0x000000020e897824 */ /* 0x040fe400078e0287 */
[----:B------:R1:W2:Y:S01]  /*1410*/  LDG.E.U16 R77, desc[UR60][R82.64] ;  /* 0x0000003c524d7981 */ /* 0x0002a2000c1e1500 */
[----:B------:R-:W-:Y:S02]  /*1420*/  LEA.HI.X.SX32 R87, R107, R0, 0x1, P0 ;  /* 0x000000006b577211 */ /* 0x000fe400000f0eff */
[----:B------:R-:W-:Y:S01]  /*1430*/  LEA R88, P0, R109, R2, 0x1 ;  /* 0x000000026d587211 */ /* 0x000fe200078008ff */
[----:B------:R-:W-:-:S02]  /*1440*/  IMAD R139, R14, 0x2, R137 ;  /* 0x000000020e8b7824 */ /* 0x000fc400078e0289 */
[----:B------:R-:W2:Y:S01]  /*1450*/  LDG.E.U16 R74, desc[UR60][R86.64] ;  /* 0x0000003c564a7981 */ /* 0x000ea2000c1e1500 */
[----:B------:R-:W-:Y:S01]  /*1460*/  LEA.HI.X.SX32 R89, R109, R0, 0x1, P0 ;  /* 0x000000006d597211 */ /* 0x000fe200000f0eff */
[----:B------:R-:W-:Y:S01]  /*1470*/  IMAD R141, R14, 0x2, R139 ;  /* 0x000000020e8d7824 */ /* 0x000fe200078e028b */
[----:B0-----:R-:W-:-:S03]  /*1480*/  LEA R80, P0, R113, R2, 0x1 ;  /* 0x0000000271507211 */ /* 0x001fc600078008ff */
[C---:B------:R-:W-:Y:S01]  /*1490*/  IMAD R143, R14.reuse, 0x2, R141 ;  /* 0x000000020e8f7824 */ /* 0x040fe200078e028d */
[----:B------:R-:W-:Y:S01]  /*14a0*/  LEA.HI.X.SX32 R81, R113, R0, 0x1, P0 ;  /* 0x0000000071517211 */ /* 0x000fe200000f0eff */
[----:B------:R0:W2:Y:S01]  /*14b0*/  LDG.E.U16 R76, desc[UR60][R88.64] ;  /* 0x0000003c584c7981 */ /* 0x0000a2000c1e1500 */
[C---:B-1----:R-:W-:Y:S01]  /*14c0*/  LEA R82, P0, R115.reuse, R2, 0x1 ;  /* 0x0000000273527211 */ /* 0x042fe200078008ff */
[C---:B------:R-:W-:Y:S02]  /*14d0*/  IMAD R145, R14.reuse, 0x2, R143 ;  /* 0x000000020e917824 */ /* 0x040fe400078e028f */
[----:B------:R1:W2:Y:S01]  /*14e0*/  LDG.E.U16 R87, desc[UR60][R80.64] ;  /* 0x0000003c50577981 */ /* 0x0002a2000c1e1500 */
[----:B------:R-:W-:Y:S02]  /*14f0*/  LEA.HI.X.SX32 R83, R115, R0, 0x1, P0 ;  /* 0x0000000073537211 */ /* 0x000fe400000f0eff */
[----:B------:R-:W-:Y:S01]  /*1500*/  LEA R84, P0, R117, R2, 0x1 ;  /* 0x0000000275547211 */ /* 0x000fe200078008ff */
[----:B------:R-:W-:Y:S01]  /*1510*/  IMAD R147, R14, 0x2, R145 ;  /* 0x000000020e937824 */ /* 0x000fe200078e0291 */
[-C--:B------:R-:W-:Y:S01]  /*1520*/  LEA.HI.X.SX32 R91, R111, R0.reuse, 0x1, P1 ;  /* 0x000000006f5b7211 */ /* 0x080fe200008f0eff */
[----:B------:R4:W2:Y:S01]  /*1530*/  LDG.E.U16 R78, desc[UR60][R82.64] ;  /* 0x0000003c524e7981 */ /* 0x0008a2000c1e1500 */
[----:B------:R-:W-:-:S02]  /*1540*/  LEA.HI.X.SX32 R85, R117, R0, 0x1, P0 ;  /* 0x0000000075557211 */ /* 0x000fc400000f0eff */
[-C--:B0-----:R-:W-:Y:S01]  /*1550*/  LEA R88, P0, R95, R2.reuse, 0x1 ;  /* 0x000000025f587211 */ /* 0x081fe200078008ff */
[C---:B------:R-:W-:Y:S01]  /*1560*/  IMAD R149, R14.reuse, 0x2, R147 ;  /* 0x000000020e957824 */ /* 0x040fe200078e0293 */
[----:B------:R-:W-:Y:S01]  /*1570*/  LEA R92, P1, R119, R2, 0x1 ;  /* 0x00000002775c7211 */ /* 0x000fe200078208ff */
[----:B------:R0:W2:Y:S01]  /*1580*/  LDG.E.U16 R86, desc[UR60][R84.64] ;  /* 0x0000003c54567981 */ /* 0x0000a2000c1e1500 */
[----:B------:R-:W-:Y:S01]  /*1590*/  LEA.HI.X.SX32 R89, R95, R0, 0x1, P0 ;  /* 0x000000005f597211 */ /* 0x000fe200000f0eff */
[C---:B------:R-:W-:Y:S01]  /*15a0*/  IMAD R107, R14.reuse, 0x2, R149 ;  /* 0x000000020e6b7824 */ /* 0x040fe200078e0295 */
[C---:B-1----:R-:W-:Y:S01]  /*15b0*/  LEA R80, P0, R121.reuse, R2, 0x1 ;  /* 0x0000000279507211 */ /* 0x042fe200078008ff */
[----:B------:R1:W2:Y:S03]  /*15c0*/  LDG.E.U16 R79, desc[UR60][R90.64] ;  /* 0x0000003c5a4f7981 */ /* 0x0002a6000c1e1500 */
[-C--:B------:R-:W-:Y:S01]  /*15d0*/  LEA.HI.X.SX32 R81, R121, R0.reuse, 0x1, P0 ;  /* 0x0000000079517211 */ /* 0x080fe200000f0eff */
[C---:B------:R-:W-:Y:S01]  /*15e0*/  IMAD R121, R14.reuse, 0x2, R107 ;  /* 0x000000020e797824 */ /* 0x040fe200078e026b */
[----:B------:R-:W-:Y:S01]  /*15f0*/  LEA.HI.X.SX32 R93, R119, R0, 0x1, P1 ;  /* 0x00000000775d7211 */ /* 0x000fe200008f0eff */
[----:B------:R3:W2:Y:S02]  /*1600*/  LDG.E.U16 R99, desc[UR60][R88.64] ;  /* 0x0000003c58637981 */ /* 0x0006a4000c1e1500 */
[C---:B------:R-:W-:Y:S01]  /*1610*/  IMAD R151, R14.reuse, 0x2, R121 ;  /* 0x000000020e977824 */ /* 0x040fe200078e0279 */
[-C--:B----4-:R-:W-:Y:S01]  /*1620*/  LEA R82, P0, R97, R2.reuse, 0x1 ;  /* 0x0000000261527211 */ /* 0x090fe200078008ff */
[----:B------:R4:W2:Y:S02]  /*1630*/  LDG.E.U16 R94, desc[UR60][R80.64] ;  /* 0x0000003c505e7981 */ /* 0x0008a4000c1e1500 */
[C---:B------:R-:W-:Y:S01]  /*1640*/  IMAD R153, R14.reuse, 0x2, R151 ;  /* 0x000000020e997824 */ /* 0x040fe200078e0297 */
[----:B0-----:R-:W-:Y:S01]  /*1650*/  LEA R84, P1, R123, R2, 0x1 ;  /* 0x000000027b547211 */ /* 0x001fe200078208ff */
[----:B------:R0:W2:Y:S02]  /*1660*/  LDG.E.U16 R95, desc[UR60][R92.64] ;  /* 0x0000003c5c5f7981 */ /* 0x0000a4000c1e1500 */
[----:B------:R-:W-:Y:S01]  /*1670*/  IMAD R113, R14, 0x2, R153 ;  /* 0x000000020e717824 */ /* 0x000fe200078e0299 */
[----:B------:R-:W-:-:S02]  /*1680*/  LEA.HI.X.SX32 R83, R97, R0, 0x1, P0 ;  /* 0x0000000061537211 */ /* 0x000fc400000f0eff */
[----:B-1----:R-:W-:Y:S02]  /*1690*/  LEA R90, P0, R125, R2, 0x1 ;  /* 0x000000027d5a7211 */ /* 0x002fe400078008ff */
[C---:B------:R-:W-:Y:S01]  /*16a0*/  LEA R97, R14.reuse, R113, 0x1 ;  /* 0x000000710e617211 */ /* 0x040fe200078e08ff */
[----:B------:R1:W2:Y:S01]  /*16b0*/  LDG.E.U16 R98, desc[UR60][R82.64] ;  /* 0x0000003c52627981 */ /* 0x0002a2000c1e1500 */
[-C--:B------:R-:W-:Y:S02]  /*16c0*/  LEA.HI.X.SX32 R85, R123, R0.reuse, 0x1, P1 ;  /* 0x000000007b557211 */ /* 0x080fe400008f0eff */
[----:B------:R-:W-:Y:S01]  /*16d0*/  LEA.HI.X.SX32 R91, R125, R0, 0x1, P0 ;  /* 0x000000007d5b7211 */ /* 0x000fe200000f0eff */
[C---:B------:R-:W-:Y:S01]  /*16e0*/  IMAD R123, R14.reuse, 0x2, R97 ;  /* 0x000000020e7b7824 */ /* 0x040fe200078e0261 */
[C---:B---3--:R-:W-:Y:S01]  /*16f0*/  LEA R88, P0, R127.reuse, R2, 0x1 ;  /* 0x000000027f587211 */ /* 0x048fe200078008ff */
[----:B------:R3:W2:Y:S02]  /*1700*/  LDG.E.U16 R101, desc[UR60][R84.64] ;  /* 0x0000003c54657981 */ /* 0x0006a4000c1e1500 */
[C---:B------:R-:W-:Y:S01]  /*1710*/  IMAD R125, R14.reuse, 0x2, R123 ;  /* 0x000000020e7d7824 */ /* 0x040fe200078e027b */
[----:B------:R-:W-:Y:S01]  /*1720*/  LEA.HI.X.SX32 R89, R127, R0, 0x1, P0 ;  /* 0x000000007f597211 */ /* 0x000fe200000f0eff */
[----:B------:R-:W2:Y:S01]  /*1730*/  LDG.E.U16 R105, desc[UR60][R90.64] ;  /* 0x0000003c5a697981 */ /* 0x000ea2000c1e1500 */
[-C--:B----4-:R-:W-:Y:S01]  /*1740*/  LEA R80, P0, R103, R2.reuse, 0x1 ;  /* 0x0000000267507211 */ /* 0x090fe200078008ff */
[C---:B------:R-:W-:Y:S01]  /*1750*/  IMAD R117, R14.reuse, 0x2, R125 ;  /* 0x000000020e757824 */ /* 0x040fe200078e027d */
[----:B0-----:R-:W-:Y:S01]  /*1760*/  LEA R92, P1, R129, R2, 0x1 ;  /* 0x00000002815c7211 */ /* 0x001fe200078208ff */
[----:B------:R0:W4:Y:S01]  /*1770*/  LDG.E.U16 R100, desc[UR60][R88.64] ;  /* 0x0000003c58647981 */ /* 0x000122000c1e1500 */
[----:B------:R-:W-:Y:S01]  /*1780*/  LEA.HI.X.SX32 R81, R103, R0, 0x1, P0 ;  /* 0x0000000067517211 */ /* 0x000fe200000f0eff */
[----:B------:R-:W-:Y:S01]  /*1790*/  IMAD R103, R14, 0x2, R117 ;  /* 0x000000020e677824 */ /* 0x000fe200078e0275 */
[----:B-1----:R-:W-:-:S03]  /*17a0*/  LEA R82, P0, R131, R2, 0x1 ;  /* 0x0000000283527211 */ /* 0x002fc600078008ff */
[C---:B------:R-:W-:Y:S01]  /*17b0*/  IMAD R127, R14.reuse, 0x2, R103 ;  /* 0x000000020e7f7824 */ /* 0x040fe200078e0267 */
[-C--:B------:R-:W-:Y:S01]  /*17c0*/  LEA.HI.X.SX32 R93, R129, R0.reuse, 0x1, P1 ;  /* 0x00000000815d7211 */ /* 0x080fe200008f0eff */
[----:B------:R-:W4:Y:S01]  /*17d0*/  LDG.E.U16 R104, desc[UR60][R80.64] ;  /* 0x0000003c50687981 */ /* 0x000f22000c1e1500 */
[----:B------:R-:W-:Y:S01]  /*17e0*/  LEA.HI.X.SX32 R83, R131, R0, 0x1, P0 ;  /* 0x0000000083537211 */ /* 0x000fe200000f0eff */
[C---:B------:R-:W-:Y:S01]  /*17f0*/  IMAD R129, R14.reuse, 0x2, R127 ;  /* 0x000000020e817824 */ /* 0x040fe200078e027f */
[C---:B---3--:R-:W-:Y:S01]  /*1800*/  LEA R84, P0, R133.reuse, R2, 0x1 ;  /* 0x0000000285547211 */ /* 0x048fe200078008ff */
[----:B------:R1:W3:Y:S02]  /*1810*/  LDG.E.U16 R109, desc[UR60][R92.64] ;  /* 0x0000003c5c6d7981 */ /* 0x0002e4000c1e1500 */
[C---:B------:R-:W-:Y:S01]  /*1820*/  IMAD R131, R14.reuse, 0x2, R129 ;  /* 0x000000020e837824 */ /* 0x040fe200078e0281 */
[----:B------:R-:W-:Y:S01]  /*1830*/  LEA.HI.X.SX32 R85, R133, R0, 0x1, P0 ;  /* 0x0000000085557211 */ /* 0x000fe200000f0eff */
[----:B------:R1:W4:Y:S01]  /*1840*/  LDG.E.U16 R111, desc[UR60][R82.64] ;  /* 0x0000003c526f7981 */ /* 0x000322000c1e1500 */
[-C--:B0-----:R-:W-:Y:S01]  /*1850*/  LEA R88, P0, R135, R2.reuse, 0x1 ;  /* 0x0000000287587211 */ /* 0x081fe200078008ff */
[C---:B------:R-:W-:Y:S01]  /*1860*/  IMAD R133, R14.reuse, 0x2, R131 ;  /* 0x000000020e857824 */ /* 0x040fe200078e0283 */
[----:B------:R-:W-:Y:S01]  /*1870*/  LEA R90, P1, R137, R2, 0x1 ;  /* 0x00000002895a7211 */ /* 0x000fe200078208ff */
[----:B------:R0:W4:Y:S01]  /*1880*/  LDG.E.U16 R106, desc[UR60][R84.64] ;  /* 0x0000003c546a7981 */ /* 0x000122000c1e1500 */
[----:B------:R-:W-:Y:S01]  /*1890*/  LEA.HI.X.SX32 R89, R135, R0, 0x1, P0 ;  /* 0x0000000087597211 */ /* 0x000fe200000f0eff */
[----:B------:R-:W-:Y:S01]  /*18a0*/  IMAD R135, R14, 0x2, R133 ;  /* 0x000000020e877824 */ /* 0x000fe200078e0285 */
[----:B-1----:R-:W-:-:S02]  /*18b0*/  LEA R92, P0, R139, R2, 0x1 ;  /* 0x000000028b5c7211 */ /* 0x002fc400078008ff */
[-C--:B------:R-:W-:Y:S01]  /*18c0*/  LEA.HI.X.SX32 R91, R137, R0.reuse, 0x1, P1 ;  /* 0x00000000895b7211 */ /* 0x080fe200008f0eff */
[C---:B------:R-:W-:Y:S01]  /*18d0*/  IMAD R137, R14.reuse, 0x2, R135 ;  /* 0x000000020e897824 */ /* 0x040fe200078e0287 */
[----:B------:R-:W-:Y:S01]  /*18e0*/  LEA.HI.X.SX32 R93, R139, R0, 0x1, P0 ;  /* 0x000000008b5d7211 */ /* 0x000fe200000f0eff */
[----:B------:R1:W4:Y:S01]  /*18f0*/  LDG.E.U16 R108, desc[UR60][R88.64] ;  /* 0x0000003c586c7981 */ /* 0x000322000c1e1500 */
[-C--:B------:R-:W-:Y:S01]  /*1900*/  LEA R82, P0, R141, R2.reuse, 0x1 ;  /* 0x000000028d527211 */ /* 0x080fe200078008ff */
[C---:B------:R-:W-:Y:S01]  /*1910*/  IMAD R139, R14.reuse, 0x2, R137 ;  /* 0x000000020e8b7824 */ /* 0x040fe200078e0289 */
[----:B------:R-:W-:Y:S01]  /*1920*/  LEA R80, P1, R145, R2, 0x1 ;  /* 0x0000000291507211 */ /* 0x000fe200078208ff */
[----:B------:R-:W4:Y:S01]  /*1930*/  LDG.E.U16 R115, desc[UR60][R90.64] ;  /* 0x0000003c5a737981 */ /* 0x000f22000c1e1500 */
[----:B------:R-:W-:Y:S01]  /*1940*/  LEA.HI.X.SX32 R83, R141, R0, 0x1, P0 ;  /* 0x000000008d537211 */ /* 0x000fe200000f0eff */
[C---:B------:R-:W-:Y:S01]  /*1950*/  IMAD R141, R14.reuse, 0x2, R139 ;  /* 0x000000020e8d7824 */ /* 0x040fe200078e028b */
[C---:B0-----:R-:W-:Y:S01]  /*1960*/  LEA R84, P0, R143.reuse, R2, 0x1 ;  /* 0x000000028f547211 */ /* 0x041fe200078008ff */
[----:B------:R0:W4:Y:S02]  /*1970*/  LDG.E.U16 R119, desc[UR60][R92.64] ;  /* 0x0000003c5c777981 */ /* 0x000124000c1e1500 */
[C---:B------:R-:W-:Y:S01]  /*1980*/  IMAD R155, R14.reuse, 0x2, R141 ;  /* 0x000000020e9b7824 */ /* 0x040fe200078e028d */
[-C--:B------:R-:W-:Y:S01]  /*1990*/  LEA.HI.X.SX32 R85, R143, R0.reuse, 0x1, P0 ;  /* 0x000000008f557211 */ /* 0x080fe200000f0eff */
[----:B------:R0:W4:Y:S02]  /*19a0*/  LDG.E.U16 R110, desc[UR60][R82.64] ;  /* 0x0000003c526e7981 */ /* 0x000124000c1e1500 */
[C---:B------:R-:W-:Y:S01]  /*19b0*/  IMAD R143, R14.reuse, 0x2, R155 ;  /* 0x000000020e8f7824 */ /* 0x040fe200078e029b */
[----:B------:R-:W-:Y:S01]  /*19c0*/  LEA.HI.X.SX32 R81, R145, R0, 0x1, P1 ;  /* 0x0000000091517211 */ /* 0x000fe200008f0eff */
[----:B------:R-:W4:Y:S01]  /*19d0*/  LDG.E.U16 R112, desc[UR60][R84.64] ;  /* 0x0000003c54707981 */ /* 0x000f22000c1e1500 */
[-C--:B-1----:R-:W-:Y:S01]  /*19e0*/  LEA R88, P0, R147, R2.reuse, 0x1 ;  /* 0x0000000293587211 */ /* 0x082fe200078008ff */
[C---:B------:R-:W-:Y:S01]  /*19f0*/  IMAD R145, R14.reuse, 0x2, R143 ;  /* 0x000000020e917824 */ /* 0x040fe200078e028f */
[----:B0-----:R-:W-:Y:S01]  /*1a00*/  LEA R92, P1, R103, R2, 0x1 ;  /* 0x00000002675c7211 */ /* 0x001fe200078208ff */
[----:B------:R0:W4:Y:S01]  /*1a10*/  LDG.E.U16 R161, desc[UR60][R80.64] ;  /* 0x0000003c50a17981 */ /* 0x000122000c1e1500 */
[----:B------:R-:W-:Y:S01]  /*1a20*/  LEA.HI.X.SX32 R89, R147, R0, 0x1, P0 ;  /* 0x0000000093597211 */ /* 0x000fe200000f0eff */
[----:B------:R-:W-:Y:S01]  /*1a30*/  IMAD R147, R14, 0x2, R145 ;  /* 0x000000020e937824 */ /* 0x000fe200078e0291 */
[----:B------:R-:W-:-:S02]  /*1a40*/  LEA R90, P0, R121, R2, 0x1 ;  /* 0x00000002795a7211 */ /* 0x000fc400078008ff */
[-C--:B------:R-:W-:Y:S01]  /*1a50*/  LEA.HI.X.SX32 R93, R103, R0.reuse, 0x1, P1 ;  /* 0x00000000675d7211 */ /* 0x080fe200008f0eff */
[----:B------:R1:W4:Y:S01]  /*1a60*/  LDG.E.U16 R163, desc[UR60][R88.64] ;  /* 0x0000003c58a37981 */ /* 0x000322000c1e1500 */
[----:B------:R-:W-:Y:S02]  /*1a70*/  LEA.HI.X.SX32 R91, R121, R0, 0x1, P0 ;  /* 0x00000000795b7211 */ /* 0x000fe400000f0eff */
[----:B------:R-:W-:Y:S01]  /*1a80*/  LEA R121, R14, R147, 0x1 ;  /* 0x000000930e797211 */ /* 0x000fe200078e08ff */
[----:B------:R-:W4:Y:S01]  /*1a90*/  LDG.E.U16 R169, desc[UR60][R92.64] ;  /* 0x0000003c5ca97981 */ /* 0x000f22000c1e1500 */
[----:B------:R-:W-:-:S03]  /*1aa0*/  LEA R82, P0, R97, R2, 0x1 ;  /* 0x0000000261527211 */ /* 0x000fc600078008ff */
[C---:B------:R-:W-:Y:S01]  /*1ab0*/  IMAD R157, R14.reuse, 0x2, R121 ;  /* 0x000000020e9d7824 */ /* 0x040fe200078e0279 */
[----:B------:R-:W-:Y:S01]  /*1ac0*/  LEA.HI.X.SX32 R83, R97, R0, 0x1, P0 ;  /* 0x0000000061537211 */ /* 0x000fe200000f0eff */
[----:B------:R-:W4:Y:S02]  /*1ad0*/  LDG.E.U16 R165, desc[UR60][R90.64] ;  /* 0x0000003c5aa57981 */ /* 0x000f24000c1e1500 */
[C---:B------:R-:W-:Y:S01]  /*1ae0*/  IMAD R159, R14.reuse, 0x2, R157 ;  /* 0x000000020e9f7824 */ /* 0x040fe200078e029d */
[C---:B0-----:R-:W-:Y:S01]  /*1af0*/  LEA R80, P0, R133.reuse, R2, 0x1 ;  /* 0x0000000285507211 */ /* 0x041fe200078008ff */
[----:B------:R0:W4:Y:S02]  /*1b00*/  LDG.E.U16 R167, desc[UR60][R82.64] ;  /* 0x0000003c52a77981 */ /* 0x000124000c1e1500 */
[----:B------:R-:W-:Y:S01]  /*1b10*/  IMAD R97, R14, 0x2, R159 ;  /* 0x000000020e617824 */ /* 0x000fe200078e029f */
[----:B------:R-:W-:-:S03]  /*1b20*/  LEA.HI.X.SX32 R81, R133, R0, 0x1, P0 ;  /* 0x0000000085517211 */ /* 0x000fc600000f0eff */
[C---:B------:R-:W-:Y:S01]  /*1b30*/  IMAD R103, R14.reuse, 0x2, R97 ;  /* 0x000000020e677824 */ /* 0x040fe200078e0261 */
[C---:B-1----:R-:W-:Y:S01]  /*1b40*/  LEA R88, P0, R141.reuse, R2, 0x1 ;  /* 0x000000028d587211 */ /* 0x042fe200078008ff */
[----:B------:R1:W4:Y:S02]  /*1b50*/  LDG.E.U16 R171, desc[UR60][R80.64] ;  /* 0x0000003c50ab7981 */ /* 0x000324000c1e1500 */
[C---:B------:R-:W-:Y:S01]  /*1b60*/  IMAD R133, R14.reuse, 0x2, R103 ;  /* 0x000000020e857824 */ /* 0x040fe200078e0267 */
[----:B------:R-:W-:Y:S02]  /*1b70*/  LEA.HI.X.SX32 R89, R141, R0, 0x1, P0 ;  /* 0x000000008d597211 */ /* 0x000fe400000f0eff */
[-C--:B------:R-:W-:Y:S01]  /*1b80*/  LEA R84, P1, R147, R2.reuse, 0x1 ;  /* 0x0000000293547211 */ /* 0x080fe200078208ff */
[C---:B------:R-:W-:Y:S01]  /*1b90*/  IMAD R141, R14.reuse, 0x2, R133 ;  /* 0x000000020e8d7824 */ /* 0x040fe200078e0285 */
[----:B0-----:R-:W-:Y:S01]  /*1ba0*/  LEA R82, P0, R97, R2, 0x1 ;  /* 0x0000000261527211 */ /* 0x001fe200078008ff */
[----:B------:R-:W4:Y:S01]  /*1bb0*/  LDG.E.U16 R173, desc[UR60][R88.64] ;  /* 0x0000003c58ad7981 */ /* 0x000f22000c1e1500 */
[-C--:B------:R-:W-:Y:S01]  /*1bc0*/  LEA.HI.X.SX32 R85, R147, R0.reuse, 0x1, P1 ;  /* 0x0000000093557211 */ /* 0x080fe200008f0eff */
[----:B------:R-:W-:Y:S01]  /*1bd0*/  IMAD R147, R14, 0x2, R141 ;  /* 0x000000020e937824 */ /* 0x000fe200078e028d */
[----:B------:R-:W-:-:S02]  /*1be0*/  LEA.HI.X.SX32 R83, R97, R0, 0x1, P0 ;  /* 0x0000000061537211 */ /* 0x000fc400000f0eff */
[-C--:B------:R-:W-:Y:S01]  /*1bf0*/  LEA R90, P0, R149, R2.reuse, 0x1 ;  /* 0x00000002955a7211 */ /* 0x080fe200078008ff */
[----:B------:R0:W4:Y:S01]  /*1c00*/  LDG.E.U16 R175, desc[UR60][R84.64] ;  /* 0x0000003c54af7981 */ /* 0x000122000c1e1500 */
[----:B------:R-:W-:Y:S02]  /*1c10*/  LEA R92, P1, R147, R2, 0x1 ;  /* 0x00000002935c7211 */ /* 0x000fe400078208ff */
[----:B------:R-:W-:Y:S01]  /*1c20*/  LEA.HI.X.SX32 R91, R149, R0, 0x1, P0 ;  /* 0x00000000955b7211 */ /* 0x000fe200000f0eff */
[----:B------:R0:W4:Y:S01]  /*1c30*/  LDG.E.U16 R177, desc[UR60][R82.64] ;  /* 0x0000003c52b17981 */ /* 0x000122000c1e1500 */
[----:B------:R-:W-:Y:S02]  /*1c40*/  LEA R96, P0, R123, R2, 0x1 ;  /* 0x000000027b607211 */ /* 0x000fe400078008ff */
[-C--:B------:R-:W-:Y:S01]  /*1c50*/  LEA.HI.X.SX32 R93, R147, R0.reuse, 0x1, P1 ;  /* 0x00000000935d7211 */ /* 0x080fe200008f0eff */
[----:B------:R0:W4:Y:S01]  /*1c60*/  LDG.E.U16 R114, desc[UR60][R90.64] ;  /* 0x0000003c5a727981 */ /* 0x000122000c1e1500 */
[----:B------:R-:W-:-:S02]  /*1c70*/  LEA.HI.X.SX32 R97, R123, R0, 0x1, P0 ;  /* 0x000000007b617211 */ /* 0x000fc400000f0eff */
[-C--:B-1----:R-:W-:Y:S01]  /*1c80*/  LEA R80, P1, R151, R2.reuse, 0x1 ;  /* 0x0000000297507211 */ /* 0x082fe200078208ff */
[----:B------:R1:W4:Y:S01]  /*1c90*/  LDG.E.U16 R181, desc[UR60][R92.64] ;  /* 0x0000003c5cb57981 */ /* 0x000322000c1e1500 */
[----:B0-----:R-:W-:Y:S02]  /*1ca0*/  LEA R84, P0, R135, R2, 0x1 ;  /* 0x0000000287547211 */ /* 0x001fe400078008ff */
[-C--:B------:R-:W-:Y:S02]  /*1cb0*/  LEA.HI.X.SX32 R81, R151, R0.reuse, 0x1, P1 ;  /* 0x0000000097517211 */ /* 0x080fe400008f0eff */
[----:B------:R-:W-:Y:S02]  /*1cc0*/  LEA.HI.X.SX32 R85, R135, R0, 0x1, P0 ;  /* 0x0000000087557211 */ /* 0x000fe400000f0eff */
[-C--:B------:R-:W-:Y:S01]  /*1cd0*/  LEA R88, P1, R127, R2.reuse, 0x1 ;  /* 0x000000027f587211 */ /* 0x080fe200078208ff */
[----:B------:R-:W-:Y:S01]  /*1ce0*/  IMAD R147, R14, 0x2, R147 ;  /* 0x000000020e937824 */ /* 0x000fe200078e0293 */
[----:B------:R-:W-:Y:S01]  /*1cf0*/  LEA R82, P0, R155, R2, 0x1 ;  /* 0x000000029b527211 */ /* 0x000fe200078008ff */
[----:B------:R-:W4:Y:S01]  /*1d00*/  LDG.E.U16 R149, desc[UR60][R84.64] ;  /* 0x0000003c54957981 */ /* 0x000f22000c1e1500 */
[----:B------:R-:W-:-:S02]  /*1d10*/  LEA.HI.X.SX32 R89, R127, R0, 0x1, P1 ;  /* 0x000000007f597211 */ /* 0x000fc400008f0eff */
[----:B------:R-:W-:Y:S01]  /*1d20*/  LEA.HI.X.SX32 R83, R155, R0, 0x1, P0 ;  /* 0x000000009b537211 */ /* 0x000fe200000f0eff */
[----:B------:R0:W4:Y:S01]  /*1d30*/  LDG.E.U16 R127, desc[UR60][R96.64] ;  /* 0x0000003c607f7981 */ /* 0x000122000c1e1500 */
[-C--:B------:R-:W-:Y:S02]  /*1d40*/  LEA R90, P0, R103, R2.reuse, 0x1 ;  /* 0x00000002675a7211 */ /* 0x080fe400078008ff */
[----:B-1----:R-:W-:Y:S01]  /*1d50*/  LEA R92, P1, R121, R2, 0x1 ;  /* 0x00000002795c7211 */ /* 0x002fe200078208ff */
[----:B------:R1:W4:Y:S01]  /*1d60*/  LDG.E.U16 R135, desc[UR60][R88.64] ;  /* 0x0000003c58877981 */ /* 0x000322000c1e1500 */
[-C--:B------:R-:W-:Y:S02]  /*1d70*/  LEA.HI.X.SX32 R91, R103, R0.reuse, 0x1, P0 ;  /* 0x00000000675b7211 */ /* 0x080fe400000f0eff */
[----:B------:R-:W-:Y:S01]  /*1d80*/  LEA.HI.X.SX32 R93, R121, R0, 0x1, P1 ;  /* 0x00000000795d7211 */ /* 0x000fe200008f0eff */
[----:B------:R1:W4:Y:S01]  /*1d90*/  LDG.E.U16 R123, desc[UR60][R80.64] ;  /* 0x0000003c507b7981 */ /* 0x000322000c1e1500 */
[----:B0-----:R-:W-:-:S03]  /*1da0*/  LEA R96, P1, R147, R2, 0x1 ;  /* 0x0000000293607211 */ /* 0x001fc600078208ff */
[----:B------:R0:W4:Y:S01]  /*1db0*/  LDG.E.U16 R151, desc[UR60][R82.64] ;  /* 0x0000003c52977981 */ /* 0x000122000c1e1500 */
[----:B-1----:R-:W-:-:S03]  /*1dc0*/  LEA R88, P0, R153, R2, 0x1 ;  /* 0x0000000299587211 */ /* 0x002fc600078008ff */
[----:B------:R1:W4:Y:S01]  /*1dd0*/  LDG.E.U16 R155, desc[UR60][R92.64] ;  /* 0x0000003c5c9b7981 */ /* 0x000322000c1e1500 */
[----:B------:R-:W-:Y:S02]  /*1de0*/  LEA.HI.X.SX32 R89, R153, R0, 0x1, P0 ;  /* 0x0000000099597211 */ /* 0x000fe400000f0eff */
[----:B------:R-:W-:Y:S01]  /*1df0*/  LEA R84, P0, R129, R2, 0x1 ;  /* 0x0000000281547211 */ /* 0x000fe200078008ff */
[----:B------:R1:W4:Y:S01]  /*1e00*/  LDG.E.U16 R179, desc[UR60][R90.64] ;  /* 0x0000003c5ab37981 */ /* 0x000322000c1e1500 */
[----:B------:R-:W-:Y:S02]  /*1e10*/  LEA.HI.X.SX32 R97, R147, R0, 0x1, P1 ;  /* 0x0000000093617211 */ /* 0x000fe400008f0eff */
[----:B------:R-:W-:Y:S01]  /*1e20*/  LEA R80, P1, R125, R2, 0x1 ;  /* 0x000000027d507211 */ /* 0x000fe200078208ff */
[----:B------:R1:W4:Y:S01]  /*1e30*/  LDG.E.U16 R116, desc[UR60][R88.64] ;  /* 0x0000003c58747981 */ /* 0x000322000c1e1500 */
[----:B------:R-:W-:Y:S02]  /*1e40*/  LEA.HI.X.SX32 R85, R129, R0, 0x1, P0 ;  /* 0x0000000081557211 */ /* 0x000fe400000f0eff */
[----:B0-----:R-:W-:Y:S01]  /*1e50*/  LEA R82, P0, R143, R2, 0x1 ;  /* 0x000000028f527211 */ /* 0x001fe200078008ff */
[----:B------:R-:W-:Y:S01]  /*1e60*/  IMAD R147, R14, 0x2, R147 ;  /* 0x000000020e937824 */ /* 0x000fe200078e0293 */
[----:B------:R-:W-:Y:S01]  /*1e70*/  LEA.HI.X.SX32 R81, R125, R0, 0x1, P1 ;  /* 0x000000007d517211 */ /* 0x000fe200008f0eff */
[----:B------:R-:W4:Y:S01]  /*1e80*/  LDG.E.U16 R120, desc[UR60][R84.64] ;  /* 0x0000003c54787981 */ /* 0x000f22000c1e1500 */
[----:B------:R-:W-:-:S02]  /*1e90*/  LEA R102, P1, R137, R2, 0x1 ;  /* 0x0000000289667211 */ /* 0x000fc400078208ff */
[----:B------:R-:W-:Y:S01]  /*1ea0*/  LEA.HI.X.SX32 R83, R143, R0, 0x1, P0 ;  /* 0x000000008f537211 */ /* 0x000fe200000f0eff */
[----:B------:R0:W4:Y:S01]  /*1eb0*/  LDG.E.U16 R118, desc[UR60][R80.64] ;  /* 0x0000003c50767981 */ /* 0x000122000c1e1500 */
[----:B-1----:R-:W-:Y:S02]  /*1ec0*/  LEA R92, P0, R157, R2, 0x1 ;  /* 0x000000029d5c7211 */ /* 0x002fe400078008ff */
[----:B------:R-:W-:Y:S01]  /*1ed0*/  LEA.HI.X.SX32 R103, R137, R0, 0x1, P1 ;  /* 0x0000000089677211 */ /* 0x000fe200008f0eff */
[----:B------:R-:W4:Y:S01]  /*1ee0*/  LDG.E.U16 R153, desc[UR60][R96.64] ;  /* 0x0000003c60997981 */ /* 0x000f22000c1e1500 */
[----:B------:R-:W-:Y:S02]  /*1ef0*/  LEA R90, P1, R133, R2, 0x1 ;  /* 0x00000002855a7211 */ /* 0x000fe400078208ff */
[----:B------:R-:W-:Y:S01]  /*1f00*/  LEA.HI.X.SX32 R93, R157, R0, 0x1, P0 ;  /* 0x000000009d5d7211 */ /* 0x000fe200000f0eff */
[----:B------:R1:W4:Y:S01]  /*1f10*/  LDG.E.U16 R121, desc[UR60][R102.64] ;  /* 0x0000003c66797981 */ /* 0x000322000c1e1500 */
[----:B------:R-:W-:Y:S01]  /*1f20*/  LEA R88, P0, R147, R2, 0x1 ;  /* 0x0000000293587211 */ /* 0x000fe200078008ff */
[----:B0-----:R-:W-:Y:S01]  /*1f30*/  IMAD R81, R14, 0x2, R147 ;  /* 0x000000020e517824 */ /* 0x001fe200078e0293 */
[-C--:B------:R-:W-:Y:S01]  /*1f40*/  LEA.HI.X.SX32 R91, R133, R0.reuse, 0x1, P1 ;  /* 0x00000000855b7211 */ /* 0x080fe200008f0eff */
[----:B------:R0:W4:Y:S01]  /*1f50*/  LDG.E.U16 R122, desc[UR60][R82.64] ;  /* 0x0000003c527a7981 */ /* 0x000122000c1e1500 */
[----:B------:R-:W-:-:S02]  /*1f60*/  LEA.HI.X.SX32 R89, R147, R0, 0x1, P0 ;  /* 0x0000000093597211 */ /* 0x000fc400000f0eff */
[-C--:B------:R-:W-:Y:S01]  /*1f70*/  LEA R84, P1, R81, R2.reuse, 0x1 ;  /* 0x0000000251547211 */ /* 0x080fe200078208ff */
[----:B------:R-:W4:Y:S01]  /*1f80*/  LDG.E.U16 R125, desc[UR60][R90.64] ;  /* 0x0000003c5a7d7981 */ /* 0x000f22000c1e1500 */
[----:B------:R-:W-:Y:S02]  /*1f90*/  LEA R80, P0, R107, R2, 0x1 ;  /* 0x000000026b507211 */ /* 0x000fe400078008ff */
[-C--:B------:R-:W-:Y:S01]  /*1fa0*/  LEA.HI.X.SX32 R85, R81, R0.reuse, 0x1, P1 ;  /* 0x0000000051557211 */ /* 0x080fe200008f0eff */
[----:B------:R0:W4:Y:S01]  /*1fb0*/  LDG.E.U16 R126, desc[UR60][R88.64] ;  /* 0x0000003c587e7981 */ /* 0x000122000c1e1500 */
[----:B------:R-:W-:Y:S02]  /*1fc0*/  LEA.HI.X.SX32 R81, R107, R0, 0x1, P0 ;  /* 0x000000006b517211 */ /* 0x000fe400000f0eff */
[-C--:B-1----:R-:W-:Y:S01]  /*1fd0*/  LEA R102, P0, R113, R2.reuse, 0x1 ;  /* 0x0000000271667211 */ /* 0x082fe200078008ff */
[----:B------:R-:W4:Y:S01]  /*1fe0*/  LDG.E.U16 R124, desc[UR60][R92.64] ;  /* 0x0000003c5c7c7981 */ /* 0x000f22000c1e1500 */
[----:B------:R-:W-:-:S02]  /*1ff0*/  LEA R96, P1, R117, R2, 0x1 ;  /* 0x0000000275607211 */ /* 0x000fc400078208ff */
[----:B------:R-:W-:Y:S01]  /*2000*/  LEA.HI.X.SX32 R103, R113, R0, 0x1, P0 ;  /* 0x0000000071677211 */ /* 0x000fe200000f0eff */
[----:B------:R1:W4:Y:S01]  /*2010*/  LDG.E.U16 R107, desc[UR60][R84.64] ;  /* 0x0000003c546b7981 */ /* 0x000322000c1e1500 */
[----:B0-----:R-:W-:Y:S02]  /*2020*/  LEA R82, P0, R131, R2, 0x1 ;  /* 0x0000000283527211 */ /* 0x001fe400078008ff */
[-C--:B------:R-:W-:Y:S01]  /*2030*/  LEA.HI.X.SX32 R97, R117, R0.reuse, 0x1, P1 ;  /* 0x0000000075617211 */ /* 0x080fe200008f0eff */
[----:B------:R-:W4:Y:S01]  /*2040*/  LDG.E.U16 R80, desc[UR60][R80.64] ;  /* 0x0000003c50507981 */ /* 0x000f22000c1e1500 */
[----:B------:R-:W-:Y:S02]  /*2050*/  LEA.HI.X.SX32 R83, R131, R0, 0x1, P0 ;  /* 0x0000000083537211 */ /* 0x000fe400000f0eff */
[-C--:B------:R-:W-:Y:S01]  /*2060*/  LEA R88, P0, R139, R2.reuse, 0x1 ;  /* 0x000000028b587211 */ /* 0x080fe200078008ff */
[----:B------:R-:W4:Y:S01]  /*2070*/  LDG.E.U16 R102, desc[UR60][R102.64] ;  /* 0x0000003c66667981 */ /* 0x000f22000c1e1500 */
[----:B------:R-:W-:-:S02]  /*2080*/  LEA R90, P1, R145, R2, 0x1 ;  /* 0x00000002915a7211 */ /* 0x000fc400078208ff */
[-C--:B------:R-:W-:Y:S01]  /*2090*/  LEA.HI.X.SX32 R89, R139, R0.reuse, 0x1, P0 ;  /* 0x000000008b597211 */ /* 0x080fe200000f0eff */
[----:B------:R0:W4:Y:S01]  /*20a0*/  LDG.E.U16 R96, desc[UR60][R96.64] ;  /* 0x0000003c60607981 */ /* 0x000122000c1e1500 */
[----:B------:R-:W-:Y:S02]  /*20b0*/  LEA.HI.X.SX32 R91, R145, R0, 0x1, P1 ;  /* 0x00000000915b7211 */ /* 0x000fe400008f0eff */
[-C--:B-1----:R-:W-:Y:S01]  /*20c0*/  LEA R84, P0, R159, R2.reuse, 0x1 ;  /* 0x000000029f547211 */ /* 0x082fe200078008ff */
[----:B------:R-:W4:Y:S01]  /*20d0*/  LDG.E.U16 R82, desc[UR60][R82.64] ;  /* 0x0000003c52527981 */ /* 0x000f22000c1e1500 */
[----:B------:R-:W-:Y:S02]  /*20e0*/  LEA R92, P1, R141, R2, 0x1 ;  /* 0x000000028d5c7211 */ /* 0x000fe400078208ff */
[-C--:B------:R-:W-:Y:S01]  /*20f0*/  LEA.HI.X.SX32 R85, R159, R0.reuse, 0x1, P0 ;  /* 0x000000009f557211 */ /* 0x080fe200000f0eff */
[----:B------:R-:W4:Y:S01]  /*2100*/  LDG.E.U16 R88, desc[UR60][R88.64] ;  /* 0x0000003c58587981 */ /* 0x000f22000c1e1500 */
[----:B------:R-:W-:-:S03]  /*2110*/  LEA.HI.X.SX32 R93, R141, R0, 0x1, P1 ;  /* 0x000000008d5d7211 */ /* 0x000fc600008f0eff */
[----:B------:R-:W4:Y:S04]  /*2120*/  LDG.E.U16 R90, desc[UR60][R90.64] ;  /* 0x0000003c5a5a7981 */ /* 0x000f28000c1e1500 */
[----:B------:R-:W4:Y:S04]  /*2130*/  LDG.E.U16 R84, desc[UR60][R84.64] ;  /* 0x0000003c54547981 */ /* 0x000f28000c1e1500 */
[----:B------:R-:W4:Y:S01]  /*2140*/  LDG.E.U16 R92, desc[UR60][R92.64] ;  /* 0x0000003c5c5c7981 */ /* 0x000f22000c1e1500 */
[----:B0-----:R-:W0:Y:S01]  /*2150*/  S2R R97, SR_CgaCtaId ;  /* 0x0000000000617919 */ /* 0x001e220000008800 */
[----:B------:R-:W-:-:S02]  /*2160*/  LOP3.LUT R14, R4, 0x3f, RZ, 0xc0, !PT ;  /* 0x0000003f040e7812 */ /* 0x000fc400078ec0ff */
[----:B------:R-:W-:Y:S02]  /*2170*/  SHF.R.S32.HI R81, RZ, 0x6, R4 ;  /* 0x00000006ff517819 */ /* 0x000fe40000011404 */
[----:B------:R-:W-:Y:S01]  /*2180*/  MOV R0, 0x400 ;  /* 0x0000040000007802 */ /* 0x000fe20000000f00 */
[----:B------:R-:W-:Y:S01]  /*2190*/  IMAD.SHL.U32 R14, R14, 0x2, RZ ;  /* 0x000000020e0e7824 */ /* 0x000fe200078e00ff */
[----:B------:R-:W-:Y:S01]  /*21a0*/  SGXT R81, R81, 0x1 ;  /* 0x000000015151781a */ /* 0x000fe20000000200 */
[----:B------:R-:W-:-:S03]  /*21b0*/  VIADD R170, R17, 0x40 ;  /* 0x0000004011aa7836 */ /* 0x000fc60000000000 */
[----:B------:R-:W-:Y:S02]  /*21c0*/  LOP3.LUT R81, R14, 0x90, R81, 0x78, !PT ;  /* 0x000000900e517812 */ /* 0x000fe400078e7851 */
[----:B------:R-:W-:Y:S02]  /*21d0*/  ISETP.GE.AND P0, PT, R170, 0x1, PT ;  /* 0x00000001aa00780c */ /* 0x000fe40003f06270 */
[----:B------:R-:W-:Y:S02]  /*21e0*/  LOP3.LUT R2, R81, 0x20, RZ, 0x3c, !PT ;  /* 0x0000002051027812 */ /* 0x000fe400078e3cff */
[----:B0-----:R-:W-:-:S05]  /*21f0*/  LEA R174, R97, R0, 0x18 ;  /* 0x0000000061ae7211 */ /* 0x001fca00078ec0ff */
[----:B------:R-:W-:-:S05]  /*2200*/  IMAD.IADD R0, R81, 0x1, R174 ;  /* 0x0000000151007824 */ /* 0x000fca00078e02ae */
[----:B------:R0:W-:Y:S01]  /*2210*/  STS.U16 [R0], R3 ;  /* 0x0000000300007388 */ /* 0x0001e20000000400 */
[----:B------:R-:W-:Y:S01]  /*2220*/  IMAD.IADD R2, R174, 0x1, R2 ;  /* 0x00000001ae027824 */ /* 0x000fe200078e0202 */
[C---:B0-----:R-:W-:Y:S02]  /*2230*/  LOP3.LUT R3, R81.reuse, 0x40, RZ, 0x3c, !PT ;  /* 0x0000004051037812 */ /* 0x041fe400078e3cff */
[----:B------:R-:W-:-:S03]  /*2240*/  LOP3.LUT R81, R81, 0x60, RZ, 0x3c, !PT ;  /* 0x0000006051517812 */ /* 0x000fc600078e3cff */
[C---:B------:R-:W-:Y:S02]  /*2250*/  IMAD.IADD R3, R174.reuse, 0x1, R3 ;  /* 0x00000001ae037824 */ /* 0x040fe400078e0203 */
[----:B------:R-:W-:Y:S01]  /*2260*/  IMAD.IADD R81, R174, 0x1, R81 ;  /* 0x00000001ae517824 */ /* 0x000fe200078e0251 */
[----:B------:R-:W-:Y:S04]  /*2270*/  STS.U16 [R0+0x400], R9 ;  /* 0x0004000900007388 */ /* 0x000fe80000000400 */
[----:B------:R-:W-:Y:S04]  /*2280*/  STS.U16 [R0+0x800], R13 ;  /* 0x0008000d00007388 */ /* 0x000fe80000000400 */
[----:B-----5:R-:W-:Y:S04]  /*2290*/  STS.U16 [R0+0xc00], R19 ;  /* 0x000c001300007388 */ /* 0x020fe80000000400 */
[----:B------:R-:W-:Y:S04]  /*22a0*/  STS.U16 [R0+0x1000], R23 ;  /* 0x0010001700007388 */ /* 0x000fe80000000400 */
        /* <DEDUP_REMOVED lines=13> */
[----:B--2---:R-:W-:Y:S04]  /*2380*/  STS.U16 [R0+0x4800], R79 ;  /* 0x0048004f00007388 */ /* 0x004fe80000000400 */
[----:B------:R-:W-:Y:S04]  /*2390*/  STS.U16 [R0+0x4c00], R95 ;  /* 0x004c005f00007388 */ /* 0x000fe80000000400 */
[----:B------:R-:W-:Y:S04]  /*23a0*/  STS.U16 [R0+0x5000], R101 ;  /* 0x0050006500007388 */ /* 0x000fe80000000400 */
[----:B---3--:R-:W-:Y:S04]  /*23b0*/  STS.U16 [R0+0x5400], R109 ;  /* 0x0054006d00007388 */ /* 0x008fe80000000400 */
[----:B----4-:R-:W-:Y:S04]  /*23c0*/  STS.U16 [R0+0x5800], R115 ;  /* 0x0058007300007388 */ /* 0x010fe80000000400 */
[----:B------:R-:W-:Y:S04]  /*23d0*/  STS.U16 [R0+0x5c00], R161 ;  /* 0x005c00a100007388 */ /* 0x000fe80000000400 */
[----:B------:R-:W-:Y:S04]  /*23e0*/  STS.U16 [R0+0x6000], R165 ;  /* 0x006000a500007388 */ /* 0x000fe80000000400 */
[----:B------:R-:W-:Y:S04]  /*23f0*/  STS.U16 [R0+0x6400], R167 ;  /* 0x006400a700007388 */ /* 0x000fe80000000400 */
[----:B------:R-:W-:Y:S04]  /*2400*/  STS.U16 [R0+0x6800], R169 ;  /* 0x006800a900007388 */ /* 0x000fe80000000400 */
[----:B------:R-:W-:Y:S01]  /*2410*/  STS.U16 [R0+0x6c00], R171 ;  /* 0x006c00ab00007388 */ /* 0x000fe20000000400 */
[----:B------:R-:W-:-:S03]  /*2420*/  MOV R221, 0x3f800000 ;  /* 0x3f80000000dd7802 */ /* 0x000fc60000000f00 */
[----:B------:R-:W-:Y:S01]  /*2430*/  STS.U16 [R0+0x7000], R173 ;  /* 0x007000ad00007388 */ /* 0x000fe20000000400 */
[----:B------:R-:W-:Y:S01]  /*2440*/  IMAD.MOV.U32 R219, RZ, RZ, 0x3f800000 ;  /* 0x3f800000ffdb7424 */ /* 0x000fe200078e00ff */
[----:B------:R-:W-:Y:S02]  /*2450*/  CS2R R128, SRZ ;  /* 0x0000000000807805 */ /* 0x000fe4000001ff00 */
[----:B------:R-:W-:Y:S04]  /*2460*/  STS.U16 [R0+0x7400], R175 ;  /* 0x007400af00007388 */ /* 0x000fe80000000400 */
[----:B------:R-:W-:Y:S01]  /*2470*/  STS.U16 [R0+0x7800], R177 ;  /* 0x007800b100007388 */ /* 0x000fe20000000400 */
[----:B------:R-:W-:Y:S02]  /*2480*/  CS2R R130, SRZ ;  /* 0x0000000000827805 */ /* 0x000fe4000001ff00 */
[----:B------:R-:W-:-:S02]  /*2490*/  CS2R R132, SRZ ;  /* 0x0000000000847805 */ /* 0x000fc4000001ff00 */
[----:B------:R-:W-:Y:S02]  /*24a0*/  CS2R R136, SRZ ;  /* 0x0000000000887805 */ /* 0x000fe4000001ff00 */
[----:B------:R-:W-:Y:S01]  /*24b0*/  CS2R R138, SRZ ;  /* 0x00000000008a7805 */ /* 0x000fe2000001ff00 */
[----:B------:R-:W-:Y:S01]  /*24c0*/  STS.U16 [R0+0x7c00], R181 ;  /* 0x007c00b500007388 */ /* 0x000fe20000000400 */
[----:B------:R-:W-:-:S03]  /*24d0*/  CS2R R140, SRZ ;  /* 0x00000000008c7805 */ /* 0x000fc6000001ff00 */
[----:B------:R0:W-:Y:S01]  /*24e0*/  STS.U16 [R2+0x100], R5 ;  /* 0x0001000502007388 */ /* 0x0001e20000000400 */
[----:B------:R-:W-:-:S03]  /*24f0*/  CS2R R142, SRZ ;  /* 0x00000000008e7805 */ /* 0x000fc6000001ff00 */
[----:B------:R-:W-:Y:S01]  /*2500*/  STS.U16 [R2+0x500], R11 ;  /* 0x0005000b02007388 */ /* 0x000fe20000000400 */
[----:B------:R-:W-:-:S03]  /*2510*/  CS2R R144, SRZ ;  /* 0x0000000000907805 */ /* 0x000fc6000001ff00 */
[----:B------:R1:W-:Y:S01]  /*2520*/  STS.U16 [R2+0x900], R15 ;  /* 0x0009000f02007388 */ /* 0x0003e20000000400 */
[----:B------:R-:W-:-:S03]  /*2530*/  CS2R R146, SRZ ;  /* 0x0000000000927805 */ /* 0x000fc6000001ff00 */
[----:B------:R-:W-:Y:S01]  /*2540*/  STS.U16 [R2+0xd00], R21 ;  /* 0x000d001502007388 */ /* 0x000fe20000000400 */
[----:B0-----:R-:W-:-:S03]  /*2550*/  LOP3.LUT R5, R4, 0x7f, RZ, 0xc0, !PT ;  /* 0x0000007f04057812 */ /* 0x001fc600078ec0ff */
[----:B------:R-:W-:Y:S04]  /*2560*/  STS.U16 [R2+0x1100], R25 ;  /* 0x0011001902007388 */ /* 0x000fe80000000400 */
[----:B------:R-:W-:Y:S01]  /*2570*/  STS.U16 [R2+0x1500], R29 ;  /* 0x0015001d02007388 */ /* 0x000fe20000000400 */
[----:B-1----:R-:W-:-:S03]  /*2580*/  IMAD.MOV.U32 R15, RZ, RZ, -0x800000 ;  /* 0xff800000ff0f7424 */ /* 0x002fc600078e00ff */
        /* <DEDUP_REMOVED lines=20> */
[----:B------:R0:W-:Y:S04]  /*26d0*/  STS.U16 [R2+0x6900], R135 ;  /* 0x0069008702007388 */ /* 0x0001e80000000400 */
[----:B------:R1:W-:Y:S04]  /*26e0*/  STS.U16 [R2+0x6d00], R149 ;  /* 0x006d009502007388 */ /* 0x0003e80000000400 */
[----:B------:R2:W-:Y:S04]  /*26f0*/  STS.U16 [R2+0x7100], R151 ;  /* 0x0071009702007388 */ /* 0x0005e80000000400 */
[----:B------:R-:W-:Y:S01]  /*2700*/  STS.U16 [R2+0x7500], R155 ;  /* 0x0075009b02007388 */ /* 0x000fe20000000400 */
[----:B0-----:R-:W-:-:S03]  /*2710*/  CS2R R134, SRZ ;  /* 0x0000000000867805 */ /* 0x001fc6000001ff00 */
[----:B------:R-:W-:Y:S01]  /*2720*/  STS.U16 [R2+0x7900], R179 ;  /* 0x007900b302007388 */ /* 0x000fe20000000400 */
[----:B-1----:R-:W-:-:S03]  /*2730*/  CS2R R148, SRZ ;  /* 0x0000000000947805 */ /* 0x002fc6000001ff00 */
[----:B------:R-:W-:Y:S01]  /*2740*/  STS.U16 [R2+0x7d00], R153 ;  /* 0x007d009902007388 */ /* 0x000fe20000000400 */
[----:B--2---:R-:W-:-:S03]  /*2750*/  CS2R R150, SRZ ;  /* 0x0000000000967805 */ /* 0x004fc6000001ff00 */
[----:B------:R-:W-:Y:S04]  /*2760*/  STS.U16 [R3+0x200], R6 ;  /* 0x0002000603007388 */ /* 0x000fe80000000400 */
[----:B------:R-:W-:Y:S04]  /*2770*/  STS.U16 [R3+0x600], R8 ;  /* 0x0006000803007388 */ /* 0x000fe80000000400 */
[----:B------:R-:W-:Y:S04]  /*2780*/  STS.U16 [R3+0xa00], R12 ;  /* 0x000a000c03007388 */ /* 0x000fe80000000400 */
[----:B------:R-:W-:Y:S04]  /*2790*/  STS.U16 [R3+0xe00], R18 ;  /* 0x000e001203007388 */ /* 0x000fe80000000400 */
[----:B------:R-:W-:Y:S04]  /*27a0*/  STS.U16 [R3+0x1200], R22 ;  /* 0x0012001603007388 */ /* 0x000fe80000000400 */
[----:B------:R0:W-:Y:S04]  /*27b0*/  STS.U16 [R3+0x1600], R26 ;  /* 0x0016001a03007388 */ /* 0x0001e80000000400 */
[----:B------:R1:W-:Y:S04]  /*27c0*/  STS.U16 [R3+0x1a00], R30 ;  /* 0x001a001e03007388 */ /* 0x0003e80000000400 */
[----:B------:R2:W-:Y:S01]  /*27d0*/  STS.U16 [R3+0x1e00], R34 ;  /* 0x001e002203007388 */ /* 0x0005e20000000400 */
[----:B0-----:R-:W-:-:S03]  /*27e0*/  CS2R R26, SRZ ;  /* 0x00000000001a7805 */ /* 0x001fc6000001ff00 */
[----:B------:R0:W-:Y:S01]  /*27f0*/  STS.U16 [R3+0x2200], R38 ;  /* 0x0022002603007388 */ /* 0x0001e20000000400 */
[----:B-1----:R-:W-:-:S03]  /*2800*/  CS2R R30, SRZ ;  /* 0x00000000001e7805 */ /* 0x002fc6000001ff00 */
[----:B------:R1:W-:Y:S01]  /*2810*/  STS.U16 [R3+0x2600], R42 ;  /* 0x0026002a03007388 */ /* 0x0003e20000000400 */
[----:B--2---:R-:W-:-:S03]  /*2820*/  CS2R R34, SRZ ;  /* 0x0000000000227805 */ /* 0x004fc6000001ff00 */
        /* <DEDUP_REMOVED lines=22> */
[----:B------:R-:W-:Y:S01]  /*2990*/  STS.U16 [R3+0x5600], R106 ;  /* 0x0056006a03007388 */ /* 0x000fe20000000400 */
[----:B--2---:R-:W-:-:S03]  /*29a0*/  CS2R R94, SRZ ;  /* 0x00000000005e7805 */ /* 0x004fc6000001ff00 */
[----:B------:R1:W-:Y:S01]  /*29b0*/  STS.U16 [R3+0x5a00], R110 ;  /* 0x005a006e03007388 */ /* 0x0003e20000000400 */
[----:B0-----:R-:W-:-:S03]  /*29c0*/  CS2R R100, SRZ ;  /* 0x0000000000647805 */ /* 0x001fc6000001ff00 */
[----:B------:R0:W-:Y:S04]  /*29d0*/  STS.U16 [R3+0x5e00], R114 ;  /* 0x005e007203007388 */ /* 0x0001e80000000400 */
[----:B------:R2:W-:Y:S01]  /*29e0*/  STS.U16 [R3+0x6200], R116 ;  /* 0x0062007403007388 */ /* 0x0005e20000000400 */
[----:B-1----:R-:W-:-:S03]  /*29f0*/  CS2R R110, SRZ ;  /* 0x00000000006e7805 */ /* 0x002fc6000001ff00 */
[----:B------:R1:W-:Y:S01]  /*2a00*/  STS.U16 [R3+0x6600], R118 ;  /* 0x0066007603007388 */ /* 0x0003e20000000400 */
[----:B0-----:R-:W-:-:S03]  /*2a10*/  CS2R R114, SRZ ;  /* 0x0000000000727805 */ /* 0x001fc6000001ff00 */
[----:B------:R-:W-:Y:S01]  /*2a20*/  STS.U16 [R3+0x6a00], R120 ;  /* 0x006a007803007388 */ /* 0x000fe20000000400 */
[----:B--2---:R-:W-:-:S03]  /*2a30*/  CS2R R116, SRZ ;  /* 0x0000000000747805 */ /* 0x004fc6000001ff00 */
[----:B------:R0:W-:Y:S01]  /*2a40*/  STS.U16 [R3+0x6e00], R121 ;  /* 0x006e007903007388 */ /* 0x0001e20000000400 */
[----:B-1----:R-:W-:-:S03]  /*2a50*/  CS2R R118, SRZ ;  /* 0x0000000000767805 */ /* 0x002fc6000001ff00 */
[----:B------:R1:W-:Y:S04]  /*2a60*/  STS.U16 [R3+0x7200], R122 ;  /* 0x0072007a03007388 */ /* 0x0003e80000000400 */
[----:B------:R-:W-:Y:S01]  /*2a70*/  STS.U16 [R3+0x7600], R124 ;  /* 0x0076007c03007388 */ /* 0x000fe20000000400 */
[----:B0-----:R-:W-:-:S03]  /*2a80*/  CS2R R120, SRZ ;  /* 0x0000000000787805 */ /* 0x001fc6000001ff00 */
[----:B------:R0:W-:Y:S01]  /*2a90*/  STS.U16 [R3+0x7a00], R125 ;  /* 0x007a007d03007388 */ /* 0x0001e20000000400 */
[----:B-1----:R-:W-:-:S03]  /*2aa0*/  CS2R R122, SRZ ;  /* 0x00000000007a7805 */ /* 0x002fc6000001ff00 */
[----:B------:R1:W-:Y:S04]  /*2ab0*/  STS.U16 [R3+0x7e00], R126 ;  /* 0x007e007e03007388 */ /* 0x0003e80000000400 */
[----:B------:R2:W-:Y:S01]  /*2ac0*/  STS.U16 [R81+0x300], R7 ;  /* 0x0003000751007388 */ /* 0x0005e20000000400 */
[----:B0-----:R-:W-:-:S03]  /*2ad0*/  CS2R R124, SRZ ;  /* 0x00000000007c7805 */ /* 0x001fc6000001ff00 */
[----:B------:R-:W-:Y:S01]  /*2ae0*/  STS.U16 [R81+0x700], R10 ;  /* 0x0007000a51007388 */ /* 0x000fe20000000400 */
[----:B-1----:R-:W-:Y:S01]  /*2af0*/  CS2R R126, SRZ ;  /* 0x00000000007e7805 */ /* 0x002fe2000001ff00 */
[C---:B------:R-:W-:Y:S02]  /*2b00*/  IMAD.SHL.U32 R3, R4.reuse, 0x2, RZ ;  /* 0x0000000204037824 */ /* 0x040fe400078e00ff */
[----:B------:R0:W-:Y:S01]  /*2b10*/  STS.U16 [R81+0xb00], R16 ;  /* 0x000b001051007388 */ /* 0x0001e20000000400 */
[----:B--2---:R-:W-:-:S03]  /*2b20*/  LOP3.LUT R7, R4, 0x40, RZ, 0xc0, !PT ;  /* 0x0000004004077812 */ /* 0x004fc600078ec0ff */
[----:B------:R-:W-:Y:S04]  /*2b30*/  STS.U16 [R81+0xf00], R20 ;  /* 0x000f001451007388 */ /* 0x000fe80000000400 */
[----:B------:R1:W-:Y:S01]  /*2b40*/  STS.U16 [R81+0x1300], R24 ;  /* 0x0013001851007388 */ /* 0x0003e20000000400 */
[----:B0-----:R-:W-:-:S03]  /*2b50*/  IMAD.MOV.U32 R16, RZ, RZ, -0x800000 ;  /* 0xff800000ff107424 */ /* 0x001fc600078e00ff */
[----:B------:R0:W-:Y:S04]  /*2b60*/  STS.U16 [R81+0x1700], R28 ;  /* 0x0017001c51007388 */ /* 0x0001e80000000400 */
[----:B------:R2:W-:Y:S01]  /*2b70*/  STS.U16 [R81+0x7f00], R107 ;  /* 0x007f006b51007388 */ /* 0x0005e20000000400 */
[----:B-1----:R-:W-:-:S03]  /*2b80*/  CS2R R24, SRZ ;  /* 0x0000000000187805 */ /* 0x002fc6000001ff00 */
[----:B------:R1:W-:Y:S01]  /*2b90*/  STS.U16 [R81+0x1b00], R32 ;  /* 0x001b002051007388 */ /* 0x0003e20000000400 */
[----:B0-----:R-:W-:-:S03]  /*2ba0*/  CS2R R28, SRZ ;  /* 0x00000000001c7805 */ /* 0x001fc6000001ff00 */
[----:B------:R0:W-:Y:S01]  /*2bb0*/  STS.U16 [R81+0x1f00], R36 ;  /* 0x001f002451007388 */ /* 0x0001e20000000400 */
[----:B--2---:R-:W-:-:S03]  /*2bc0*/  CS2R R106, SRZ ;  /* 0x00000000006a7805 */ /* 0x004fc6000001ff00 */
        /* <DEDUP_REMOVED lines=30> */
[----:B------:R-:W-:Y:S01]  /*2db0*/  STS.U16 [R81+0x5f00], R80 ;  /* 0x005f005051007388 */ /* 0x000fe20000000400 */
[----:B-1----:R-:W-:-:S03]  /*2dc0*/  CS2R R108, SRZ ;  /* 0x00000000006c7805 */ /* 0x002fc6000001ff00 */
[----:B------:R1:W-:Y:S01]  /*2dd0*/  STS.U16 [R81+0x6300], R102 ;  /* 0x0063006651007388 */ /* 0x0003e20000000400 */
[----:B0-----:R-:W-:-:S03]  /*2de0*/  CS2R R112, SRZ ;  /* 0x0000000000707805 */ /* 0x001fc6000001ff00 */
        /* <DEDUP_REMOVED lines=10> */
[----:B0-----:R-:W-:Y:S02]  /*2e90*/  CS2R R90, SRZ ;  /* 0x00000000005a7805 */ /* 0x001fe4000001ff00 */
[----:B--2---:R-:W-:Y:S02]  /*2ea0*/  CS2R R84, SRZ ;  /* 0x0000000000547805 */ /* 0x004fe4000001ff00 */
[----:B-1----:R-:W-:Y:S02]  /*2eb0*/  CS2R R80, SRZ ;  /* 0x0000000000507805 */ /* 0x002fe4000001ff00 */
[----:B------:R-:W-:Y:S01]  /*2ec0*/  CS2R R92, SRZ ;  /* 0x00000000005c7805 */ /* 0x000fe2000001ff00 */
[----:B------:R-:W-:Y:S06]  /*2ed0*/  @!P0 BRA `(.L_x_0) ;  /* 0x0000005c00548947 */ /* 0x000fec0003800000 */
[----:B------:R-:W0:Y:S01]  /*2ee0*/  LDC R39, c[0x0][0x268] ;  /* 0x00009a00ff277b82 */ /* 0x000e220000000800 */
[--C-:B------:R-:W-:Y:S01]  /*2ef0*/  SHF.R.U32.HI R6, RZ, 0x5, R4.reuse ;  /* 0x00000005ff067819 */ /* 0x100fe20000011604 */
[----:B------:R-:W-:Y:S01]  /*2f00*/  IMAD.MOV.U32 R31, RZ, RZ, RZ ;  /* 0x000000ffff1f7224 */ /* 0x000fe200078e00ff */
[----:B------:R-:W-:Y:S01]  /*2f10*/  SHF.R.U32.HI R9, RZ, 0x2, R4 ;  /* 0x00000002ff097819 */ /* 0x000fe20000011604 */
[----:B------:R-:W-:Y:S01]  /*2f20*/  IMAD.MOV.U32 R217, RZ, RZ, RZ ;  /* 0x000000ffffd97224 */ /* 0x000fe200078e00ff */
[----:B------:R-:W-:Y:S01]  /*2f30*/  SGXT.U32 R6, R6, 0x2 ;  /* 0x000000020606781a */ /* 0x000fe20000000000 */
[----:B------:R-:W-:Y:S01]  /*2f40*/  UMOV UR8, 0xfffffffe ;  /* 0xfffffffe00087882 */ /* 0x000fe20000000000 */
[----:B------:R-:W-:Y:S01]  /*2f50*/  SHF.R.U32.HI R252, RZ, 0x4, R174 ;  /* 0x00000004fffc7819 */ /* 0x000fe200000116ae */
[----:B------:R-:W1:Y:S01]  /*2f60*/  LDC.64 R170, c[0x0][0x260] ;  /* 0x00009800ffaa7b82 */ /* 0x000e620000000a00 */
[----:B------:R-:W-:Y:S01]  /*2f70*/  R2UR UR7, R217 ;  /* 0x00000000d90772ca */ /* 0x000fe200000e0000 */
[----:B------:R-:W-:Y:S01]  /*2f80*/  UMOV UR9, 0x7fffffdf ;  /* 0x7fffffdf00097882 */ /* 0x000fe20000000000 */
[----:B------:R-:W-:Y:S01]  /*2f90*/  SGXT.U32 R252, R252, 0xe ;  /* 0x0000000efcfc781a */ /* 0x000fe20000000000 */
[----:B------:R-:W-:Y:S01]  /*2fa0*/  IMAD.MOV.U32 R221, RZ, RZ, 0x3f800000 ;  /* 0x3f800000ffdd7424 */ /* 0x000fe200078e00ff */
[----:B------:R-:W-:Y:S01]  /*2fb0*/  CS2R R40, SRZ ;  /* 0x0000000000287805 */ /* 0x000fe2000001ff00 */
[----:B------:R-:W-:Y:S01]  /*2fc0*/  IMAD.MOV.U32 R183, RZ, RZ, -0x800000 ;  /* 0xff800000ffb77424 */ /* 0x000fe200078e00ff */
[----:B------:R-:W-:Y:S01]  /*2fd0*/  IADD3 R10, P0, R252, 0x80, RZ ;  /* 0x00000080fc0a7810 */ /* 0x000fe20007f1e0ff */
[----:B------:R-:W2:Y:S01]  /*2fe0*/  LDC R34, c[0x0][0x258] ;  /* 0x00009600ff227b82 */ /* 0x000ea20000000800 */
[----:B------:R-:W-:Y:S01]  /*2ff0*/  IMAD.MOV.U32 R176, RZ, RZ, RZ ;  /* 0x000000ffffb07224 */ /* 0x000fe200078e00ff */
[----:B------:R-:W-:-:S02]  /*3000*/  CS2R R42, SRZ ;  /* 0x00000000002a7805 */ /* 0x000fc4000001ff00 */
[----:B------:R-:W-:Y:S01]  /*3010*/  R2UR UR4, R10 ;  /* 0x000000000a0472ca */ /* 0x000fe200000e0000 */
[----:B------:R-:W-:Y:S01]  /*3020*/  IMAD.MOV.U32 R10, RZ, RZ, RZ ;  /* 0x000000ffff0a7224 */ /* 0x000fe200078e00ff */
[----:B------:R-:W-:Y:S01]  /*3030*/  CS2R R44, SRZ ;  /* 0x00000000002c7805 */ /* 0x000fe2000001ff00 */
[----:B------:R-:W-:Y:S01]  /*3040*/  IMAD.MOV.U32 R219, RZ, RZ, 0x3f800000 ;  /* 0x3f800000ffdb7424 */ /* 0x000fe200078e00ff */
[----:B------:R-:W-:Y:S01]  /*3050*/  CS2R R46, SRZ ;  /* 0x00000000002e7805 */ /* 0x000fe2000001ff00 */
[----:B0-----:R-:W-:Y:S01]  /*3060*/  IMAD R12, R6, R39, RZ ;  /* 0x00000027060c7224 */ /* 0x001fe200078e02ff */
[----:B------:R-:W0:Y:S01]  /*3070*/  LDC.64 R36, c[0x0][0x220] ;  /* 0x00008800ff247b82 */ /* 0x000e220000000a00 */
[----:B------:R-:W-:Y:S01]  /*3080*/  IMAD R6, R7, 0x40, R14 ;  /* 0x0000004007067824 */ /* 0x000fe200078e020e */
[----:B------:R-:W-:Y:S01]  /*3090*/  LOP3.LUT R7, R4, 0x60, RZ, 0xc0, !PT ;  /* 0x0000006004077812 */ /* 0x000fe200078ec0ff */
[----:B------:R-:W-:Y:S01]  /*30a0*/  IMAD R13, R39, 0x4, R12 ;  /* 0x00000004270d7824 */ /* 0x000fe200078e020c */
[----:B------:R-:W-:-:S02]  /*30b0*/  IADD3.X R10, R10, 0x40000040, RZ, P0, !PT ;  /* 0x400000400a0a7810 */ /* 0x000fc400007fe4ff */
[----:B------:R-:W-:Y:S02]  /*30c0*/  CS2R R48, SRZ ;  /* 0x0000000000307805 */ /* 0x000fe4000001ff00 */
[----:B------:R-:W-:Y:S01]  /*30d0*/  SHF.R.U32.HI R8, RZ, 0x1, R7 ;  /* 0x00000001ff087819 */ /* 0x000fe20000011607 */
[----:B------:R-:W-:Y:S01]  /*30e0*/  IMAD R15, R39, 0x4, R13 ;  /* 0x00000004270f7824 */ /* 0x000fe200078e020d */
[----:B------:R-:W-:Y:S01]  /*30f0*/  SGXT.U32 R7, R9, 0x3 ;  /* 0x000000030907781a */ /* 0x000fe20000000000 */
[----:B------:R-:W-:Y:S01]  /*3100*/  VIADD R9, R174, 0x8000 ;  /* 0x00008000ae097836 */ /* 0x000fe20000000000 */
[----:B------:R-:W3:Y:S01]  /*3110*/  LDC.64 R196, c[0x0][0x218] ;  /* 0x00008600ffc47b82 */ /* 0x000ee20000000a00 */
[----:B------:R-:W-:Y:S01]  /*3120*/  IMAD R16, R39, 0x4, R15 ;  /* 0x0000000427107824 */ /* 0x000fe200078e020f */
[----:B------:R-:W-:Y:S01]  /*3130*/  LOP3.LUT R17, R17, R8, R7, 0xfe, !PT ;  /* 0x0000000811117212 */ /* 0x000fe200078efe07 */
[----:B-1----:R-:W-:Y:S01]  /*3140*/  IMAD.MOV.U32 R11, RZ, RZ, R170 ;  /* 0x000000ffff0b7224 */ /* 0x002fe200078e00aa */
[----:B------:R-:W-:Y:S01]  /*3150*/  SHF.R.U32.HI R216, RZ, 0x4, R9 ;  /* 0x00000004ffd87819 */ /* 0x000fe20000011609 */
[C---:B------:R-:W-:Y:S01]  /*3160*/  IMAD R18, R39.reuse, 0x4, R16 ;  /* 0x0000000427127824 */ /* 0x040fe200078e0210 */
[----:B------:R-:W-:Y:S01]  /*3170*/  R2UR UR5, R10 ;  /* 0x000000000a0572ca */ /* 0x000fe200000e0000 */
[----:B------:R-:W-:Y:S01]  /*3180*/  IMAD.MOV.U32 R3, RZ, RZ, R171 ;  /* 0x000000ffff037224 */ /* 0x000fe200078e00ab */
[----:B------:R-:W1:Y:S01]  /*3190*/  LDC.64 R8, c[0x0][0x250] ;  /* 0x00009400ff087b82 */ /* 0x000e620000000a00 */
[----:B------:R-:W-:Y:S01]  /*31a0*/  IMAD R19, R39, 0x4, R18 ;  /* 0x0000000427137824 */ /* 0x000fe200078e0212 */
[----:B------:R-:W-:Y:S01]  /*31b0*/  SGXT.U32 R216, R216, 0xe ;  /* 0x0000000ed8d8781a */ /* 0x000fe20000000000 */
[----:B--2---:R-:W-:Y:S01]  /*31c0*/  IMAD R5, R5, R34, RZ ;  /* 0x0000002205057224 */ /* 0x004fe200078e02ff */
[----:B------:R2:W-:Y:S01]  /*31d0*/  STL [R1+0x3d8], R171 ;  /* 0x0003d8ab01007387 */ /* 0x0005e20000100800 */
[----:B------:R-:W-:Y:S01]  /*31e0*/  IMAD R20, R39, 0x4, R19 ;  /* 0x0000000427147824 */ /* 0x000fe200078e0213 */
[----:B------:R-:W-:-:S02]  /*31f0*/  IADD3 R7, P1, R216, 0x2, RZ ;  /* 0x00000002d8077810 */ /* 0x000fc40007f3e0ff */
[----:B------:R-:W-:Y:S02]  /*3200*/  CS2R R50, SRZ ;  /* 0x0000000000327805 */ /* 0x000fe4000001ff00 */
[----:B------:R-:W-:Y:S01]  /*3210*/  R2UR UR6, R216 ;  /* 0x00000000d80672ca */ /* 0x000fe200000e0000 */
[----:B------:R-:W-:Y:S01]  /*3220*/  IMAD R21, R39, 0x4, R20 ;  /* 0x0000000427157824 */ /* 0x000fe200078e0214 */
[----:B------:R-:W-:Y:S02]  /*3230*/  R2UR UR10, R7 ;  /* 0x00000000070a72ca */ /* 0x000fe400000e0000 */
[----:B------:R-:W-:Y:S02]  /*3240*/  CS2R R52, SRZ ;  /* 0x0000000000347805 */ /* 0x000fe4000001ff00 */
[----:B------:R-:W-:Y:S01]  /*3250*/  LOP3.LUT R7, R4, 0x1f, RZ, 0xc0, !PT ;  /* 0x0000001f04077812 */ /* 0x000fe200078ec0ff */
[----:B------:R-:W-:Y:S01]  /*3260*/  IMAD R14, R39, 0x4, R21 ;  /* 0x00000004270e7824 */ /* 0x000fe200078e0215 */
[----:B------:R-:W-:Y:S01]  /*3270*/  IADD3.X R32, R31, 0x40000040, RZ, P1, !PT ;  /* 0x400000401f207810 */ /* 0x000fe20000ffe4ff */
[----:B------:R-:W-:Y:S01]  /*3280*/  IMAD R4, R168, R11, RZ ;  /* 0x0000000ba8047224 */ /* 0x000fe200078e02ff */
[----:B------:R-:W-:Y:S01]  /*3290*/  CS2R R54, SRZ ;  /* 0x0000000000367805 */ /* 0x000fe2000001ff00 */
[----:B------:R-:W-:Y:S01]  /*32a0*/  IMAD R22, R39, 0x4, R14 ;  /* 0x0000000427167824 */ /* 0x000fe200078e020e */
[----:B------:R-:W-:Y:S01]  /*32b0*/  R2UR UR11, R32 ;  /* 0x00000000200b72ca */ /* 0x000fe200000e0000 */
[----:B------:R-:W-:Y:S01]  /*32c0*/  IMAD R11, R7, R3, RZ ;  /* 0x00000003070b7224 */ /* 0x000fe200078e02ff */
[----:B------:R-:W-:Y:S01]  /*32d0*/  CS2R R56, SRZ ;  /* 0x0000000000387805 */ /* 0x000fe2000001ff00 */
[----:B------:R-:W-:Y:S01]  /*32e0*/  IMAD.SHL.U32 R7, R4, 0x2, RZ ;  /* 0x0000000204077824 */ /* 0x000fe200078e00ff */
[----:B------:R-:W-:Y:S01]  /*32f0*/  LEA R23, R39, R22, 0x2 ;  /* 0x0000001627177211 */ /* 0x000fe200078e10ff */
[----:B------:R-:W-:Y:S01]  /*3300*/  IMAD.SHL.U32 R10, R11, 0x2, RZ ;  /* 0x000000020b0a7824 */ /* 0x000fe200078e00ff */
[----:B------:R-:W-:Y:S01]  /*3310*/  UIADD3.64 UR6, UR6, -UR8, URZ ;  /* 0x8000000806067297 */ /* 0x000fe2000fffe03f */
[----:B-1----:R-:W-:Y:S01]  /*3320*/  IMAD R8, R168, R8, RZ ;  /* 0x00000008a8087224 */ /* 0x002fe200078e02ff */
[----:B------:R-:W-:Y:S01]  /*3330*/  CS2R R58, SRZ ;  /* 0x00000000003a7805 */ /* 0x000fe2000001ff00 */
[----:B------:R-:W-:Y:S01]  /*3340*/  IMAD R24, R39, 0x4, R23 ;  /* 0x0000000427187824 */ /* 0x000fe200078e0217 */
[----:B0-----:R-:W-:Y:S01]  /*3350*/  IADD3 R225, P2, P3, R10, R36, R7 ;  /* 0x000000240ae17210 */ /* 0x001fe20007b5e007 */
[----:B------:R-:W-:Y:S01]  /*3360*/  IMAD.HI R10, R4, 0x2, RZ ;  /* 0x00000002040a7827 */ /* 0x000fe200078e02ff */
[----:B---3--:R-:W-:-:S02]  /*3370*/  LEA R196, P0, R8, R196, 0x1 ;  /* 0x000000c408c47211 */ /* 0x008fc400078008ff */
[----:B------:R-:W-:Y:S02]  /*3380*/  CS2R R60, SRZ ;  /* 0x00000000003c7805 */ /* 0x000fe4000001ff00 */
[----:B------:R-:W-:Y:S01]  /*3390*/  LEA R4, R34, R5, 0x7 ;  /* 0x0000000522047211 */ /* 0x000fe200078e38ff */
[----:B------:R-:W-:Y:S01]  /*33a0*/  IMAD R25, R39, 0x4, R24 ;  /* 0x0000000427197824 */ /* 0x000fe200078e0218 */
[----:B------:R-:W-:Y:S01]  /*33b0*/  LEA.HI.X.SX32 R34, R8, R197, 0x1, P0 ;  /* 0x000000c508227211 */ /* 0x000fe200000f0eff */
[----:B------:R-:W-:Y:S01]  /*33c0*/  IMAD.HI R11, R11, 0x2, RZ ;  /* 0x000000020b0b7827 */ /* 0x000fe200078e02ff */
[-C--:B------:R-:W-:Y:S02]  /*33d0*/  LEA R194, P0, R5, R196.reuse, 0x1 ;  /* 0x000000c405c27211 */ /* 0x080fe400078008ff */
[----:B------:R-:W-:Y:S02]  /*33e0*/  CS2R R62, SRZ ;  /* 0x00000000003e7805 */ /* 0x000fe4000001ff00 */
[C---:B------:R-:W-:Y:S01]  /*33f0*/  LEA R196, P1, R4.reuse, R196, 0x1 ;  /* 0x000000c404c47211 */ /* 0x040fe200078208ff */
[----:B------:R-:W-:Y:S01]  /*3400*/  IMAD R26, R39, 0x4, R25 ;  /* 0x00000004271a7824 */ /* 0x000fe200078e0219 */
[-C--:B------:R-:W-:Y:S01]  /*3410*/  LEA.HI.X.SX32 R195, R5, R34.reuse, 0x1, P0 ;  /* 0x0000002205c37211 */ /* 0x080fe200000f0eff */
[----:B------:R-:W-:Y:S01]  /*3420*/  IMAD R152, R9, 0xa, RZ ;  /* 0x0000000a09987824 */ /* 0x000fe200078e02ff */
[----:B------:R-:W-:Y:S01]  /*3430*/  IADD3.X R35, R11, R37, R10, P2, P3 ;  /* 0x000000250b237210 */ /* 0x000fe200017e640a */
[----:B------:R-:W-:Y:S01]  /*3440*/  IMAD R27, R39, 0x4, R26 ;  /* 0x00000004271b7824 */ /* 0x000fe200078e021a */
[----:B------:R-:W-:Y:S01]  /*3450*/  LEA.HI.X.SX32 R197, R4, R34, 0x1, P1 ;  /* 0x0000002204c57211 */ /* 0x000fe200008f0eff */
[----:B------:R-:W-:Y:S01]  /*3460*/  IMAD R153, R9, 0xb, RZ ;  /* 0x0000000b09997824 */ /* 0x000fe200078e02ff */
[CC--:B------:R-:W-:Y:S01]  /*3470*/  LEA R172, P0, R12.reuse, R225.reuse, 0x1 ;  /* 0x000000e10cac7211 */ /* 0x0c0fe200078008ff */
[----:B------:R-:W-:Y:S01]  /*3480*/  IMAD R28, R39, 0x4, R27 ;  /* 0x00000004271c7824 */ /* 0x000fe200078e021b */
[-C--:B------:R-:W-:Y:S01]  /*3490*/  LEA R170, P1, R13, R225.reuse, 0x1 ;  /* 0x000000e10daa7211 */ /* 0x080fe200078208ff */
[----:B------:R-:W-:Y:S01]  /*34a0*/  IMAD R154, R9, 0xc, RZ ;  /* 0x0000000c099a7824 */ /* 0x000fe200078e02ff */
[----:B------:R-:W-:Y:S01]  /*34b0*/  LEA R168, P2, R15, R225, 0x1 ;  /* 0x000000e10fa87211 */ /* 0x000fe200078408ff */
[----:B------:R-:W-:Y:S01]  /*34c0*/  IMAD R29, R39, 0x4, R28 ;  /* 0x00000004271d7824 */ /* 0x000fe200078e021c */
[-C--:B------:R-:W-:Y:S01]  /*34d0*/  LEA.HI.X.SX32 R173, R12, R35.reuse, 0x1, P0 ;  /* 0x000000230cad7211 */ /* 0x080fe200000f0eff */
[----:B------:R-:W-:Y:S01]  /*34e0*/  IMAD R155, R9, 0xd, RZ ;  /* 0x0000000d099b7824 */ /* 0x000fe200078e02ff */
[-C--:B--2---:R-:W-:Y:S01]  /*34f0*/  LEA.HI.X.SX32 R171, R13, R35.reuse, 0x1, P1 ;  /* 0x000000230dab7211 */ /* 0x084fe200008f0eff */
[----:B------:R-:W-:Y:S01]  /*3500*/  IMAD R30, R39, 0x4, R29 ;  /* 0x00000004271e7824 */ /* 0x000fe200078e021d */
[----:B------:R-:W-:Y:S01]  /*3510*/  LEA.HI.X.SX32 R169, R15, R35, 0x1, P2 ;  /* 0x000000230fa97211 */ /* 0x000fe200010f0eff */
[----:B------:R-:W-:Y:S01]  /*3520*/  STL.64 [R1+0x1c8], R172 ;  /* 0x0001c8ac01007387 */ /* 0x000fe20000100a00 */
[----:B------:R-:W-:Y:S01]  /*3530*/  LEA R12, P2, R19, R225, 0x1 ;  /* 0x000000e1130c7211 */ /* 0x000fe200078408ff */
[----:B------:R-:W-:Y:S01]  /*3540*/  IMAD R31, R39, 0x4, R30 ;  /* 0x00000004271f7824 */ /* 0x000fe200078e021e */
[----:B------:R-:W-:Y:S01]  /*3550*/  CS2R R36, SRZ ;  /* 0x0000000000247805 */ /* 0x000fe2000001ff00 */
[----:B------:R0:W-:Y:S01]  /*3560*/  STL.64 [R1+0x1c0], R170 ;  /* 0x0001c0aa01007387 */ /* 0x0001e20000100a00 */
[----:B------:R-:W-:Y:S01]  /*3570*/  LEA.HI.X.SX32 R13, R19, R35, 0x1, P2 ;  /* 0x00000023130d7211 */ /* 0x000fe200010f0eff */
[----:B------:R-:W-:Y:S01]  /*3580*/  IMAD R32, R39, 0x4, R31 ;  /* 0x0000000427207824 */ /* 0x000fe200078e021f */
[----:B------:R-:W-:Y:S01]  /*3590*/  CS2R R64, SRZ ;  /* 0x0000000000407805 */ /* 0x000fe2000001ff00 */
[----:B------:R1:W-:Y:S01]  /*35a0*/  STL.64 [R1+0x1b8], R168 ;  /* 0x0001b8a801007387 */ /* 0x0003e20000100a00 */
[----:B------:R-:W-:Y:S01]  /*35b0*/  IMAD R156, R9, 0xe, RZ ;  /* 0x0000000e099c7824 */ /* 0x000fe200078e02ff */
[----:B------:R-:W-:Y:S01]  /*35c0*/  CS2R R66, SRZ ;  /* 0x0000000000427805 */ /* 0x000fe2000001ff00 */
[----:B------:R-:W-:Y:S01]  /*35d0*/  IMAD R7, R39, 0x4, R32 ;  /* 0x0000000427077824 */ /* 0x000fe200078e0220 */
[----:B------:R-:W-:Y:S01]  /*35e0*/  STL.64 [R1+0x1a0], R12 ;  /* 0x0001a00c01007387 */ /* 0x000fe20000100a00 */
[----:B------:R-:W-:Y:S01]  /*35f0*/  IMAD R157, R9, 0xf, RZ ;  /* 0x0000000f099d7824 */ /* 0x000fe200078e02ff */
[----:B------:R-:W-:Y:S01]  /*3600*/  CS2R R68, SRZ ;  /* 0x0000000000447805 */ /* 0x000fe2000001ff00 */
[----:B------:R-:W-:Y:S01]  /*3610*/  IMAD R33, R39, 0x4, R7 ;  /* 0x0000000427217824 */ /* 0x000fe200078e0207 */
[-C--:B0-----:R-:W-:Y:S01]  /*3620*/  LEA R170, P0, R16, R225.reuse, 0x1 ;  /* 0x000000e110aa7211 */ /* 0x081fe200078008ff */
[----:B------:R-:W-:Y:S01]  /*3630*/  IMAD.SHL.U32 R158, R9, 0x10, RZ ;  /* 0x00000010099e7824 */ /* 0x000fe200078e00ff */
[----:B------:R-:W-:Y:S01]  /*3640*/  CS2R R70, SRZ ;  /* 0x0000000000467805 */ /* 0x000fe2000001ff00 */
[----:B------:R-:W-:Y:S01]  /*3650*/  IMAD R8, R39, 0x4, R33 ;  /* 0x0000000427087824 */ /* 0x000fe200078e0221 */
[----:B-1----:R-:W-:Y:S01]  /*3660*/  LEA R168, P1, R18, R225, 0x1 ;  /* 0x000000e112a87211 */ /* 0x002fe200078208ff */
[----:B------:R-:W-:Y:S01]  /*3670*/  IMAD R159, R9, 0x11, RZ ;  /* 0x00000011099f7824 */ /* 0x000fe200078e02ff */
[-C--:B------:R-:W-:Y:S01]  /*3680*/  LEA.HI.X.SX32 R171, R16, R35.reuse, 0x1, P0 ;  /* 0x0000002310ab7211 */ /* 0x080fe200000f0eff */
[----:B------:R-:W-:Y:S01]  /*3690*/  IMAD R4, R39, 0x4, R8 ;  /* 0x0000000427047824 */ /* 0x000fe200078e0208 */
[----:B------:R-:W-:Y:S01]  /*36a0*/  LEA.HI.X.SX32 R169, R18, R35, 0x1, P1 ;  /* 0x0000002312a97211 */ /* 0x000fe200008f0eff */
[----:B------:R-:W-:Y:S01]  /*36b0*/  IMAD R160, R9, 0x12, RZ ;  /* 0x0000001209a07824 */ /* 0x000fe200078e02ff */
[----:B------:R-:W-:Y:S01]  /*36c0*/  LEA R172, P0, R20, R225, 0x1 ;  /* 0x000000e114ac7211 */ /* 0x000fe200078008ff */
[----:B------:R0:W-:Y:S01]  /*36d0*/  STL.64 [R1+0x1b0], R170 ;  /* 0x0001b0aa01007387 */ /* 0x0001e20000100a00 */
[----:B------:R-:W-:Y:S01]  /*36e0*/  IMAD R5, R39, 0x4, R4 ;  /* 0x0000000427057824 */ /* 0x000fe200078e0204 */
[----:B------:R-:W-:-:S02]  /*36f0*/  CS2R R72, SRZ ;  /* 0x0000000000487805 */ /* 0x000fc4000001ff00 */
[----:B------:R-:W-:Y:S01]  /*3700*/  LEA.HI.X.SX32 R173, R20, R35, 0x1, P0 ;  /* 0x0000002314ad7211 */ /* 0x000fe200000f0eff */
[----:B------:R1:W-:Y:S01]  /*3710*/  STL.64 [R1+0x1a8], R168 ;  /* 0x0001a8a801007387 */ /* 0x0003e20000100a00 */
[----:B------:R-:W-:Y:S01]  /*3720*/  IMAD R10, R39, 0x4, R5 ;  /* 0x00000004270a7824 */ /* 0x000fe200078e0205 */
[----:B------:R-:W-:Y:S01]  /*3730*/  CS2R R74, SRZ ;  /* 0x00000000004a7805 */ /* 0x000fe2000001ff00 */
[----:B------:R-:W-:Y:S01]  /*3740*/  IMAD R161, R9, 0x13, RZ ;  /* 0x0000001309a17824 */ /* 0x000fe200078e02ff */
[----:B------:R-:W-:Y:S01]  /*3750*/  STL.64 [R1+0x198], R172 ;  /* 0x000198ac01007387 */ /* 0x000fe20000100a00 */
[----:B------:R-:W-:Y:S01]  /*3760*/  IMAD R11, R39, 0x4, R10 ;  /* 0x00000004270b7824 */ /* 0x000fe200078e020a */
[----:B------:R-:W-:Y:S01]  /*3770*/  CS2R R76, SRZ ;  /* 0x00000000004c7805 */ /* 0x000fe2000001ff00 */
[----:B------:R-:W-:Y:S01]  /*3780*/  IMAD R162, R9, 0x14, RZ ;  /* 0x0000001409a27824 */ /* 0x000fe200078e02ff */
[-C--:B0-----:R-:W-:Y:S01]  /*3790*/  LEA R170, P1, R21, R225.reuse, 0x1 ;  /* 0x000000e115aa7211 */ /* 0x081fe200078208ff */
[----:B------:R-:W-:Y:S01]  /*37a0*/  IMAD R12, R39, 0x4, R11 ;  /* 0x00000004270c7824 */ /* 0x000fe200078e020b */
[----:B------:R-:W-:Y:S01]  /*37b0*/  CS2R R78, SRZ ;  /* 0x00000000004e7805 */ /* 0x000fe2000001ff00 */
[----:B------:R-:W-:Y:S01]  /*37c0*/  IMAD R163, R9, 0x15, RZ ;  /* 0x0000001509a37824 */ /* 0x000fe200078e02ff */
[C---:B-1----:R-:W-:Y:S01]  /*37d0*/  LEA R168, P2, R14.reuse, R225, 0x1 ;  /* 0x000000e10ea87211 */ /* 0x042fe200078408ff */
[----:B------:R-:W-:Y:S01]  /*37e0*/  IMAD R13, R39, 0x4, R12 ;  /* 0x00000004270d7824 */ /* 0x000fe200078e020c */
[-C--:B------:R-:W-:Y:S01]  /*37f0*/  LEA.HI.X.SX32 R171, R21, R35.reuse, 0x1, P1 ;  /* 0x0000002315ab7211 */ /* 0x080fe200008f0eff */
[----:B------:R-:W-:Y:S01]  /*3800*/  IMAD R164, R9, 0x16, RZ ;  /* 0x0000001609a47824 */ /* 0x000fe200078e02ff */
[----:B------:R-:W-:Y:S01]  /*3810*/  LEA.HI.X.SX32 R169, R14, R35, 0x1, P2 ;  /* 0x000000230ea97211 */ /* 0x000fe200010f0eff */
[----:B------:R-:W-:Y:S01]  /*3820*/  IMAD R14, R39, 0x4, R13 ;  /* 0x00000004270e7824 */ /* 0x000fe200078e020d */
[-C--:B------:R-:W-:Y:S01]  /*3830*/  LEA R20, P1, R23, R225.reuse, 0x1 ;  /* 0x000000e117147211 */ /* 0x080fe200078208ff */
[----:B------:R-:W-:Y:S01]  /*3840*/  IMAD R165, R9, 0x17, RZ ;  /* 0x0000001709a57824 */ /* 0x000fe200078e02ff */
[C---:B------:R-:W-:Y:S01]  /*3850*/  LEA R18, P2, R24.reuse, R225, 0x1 ;  /* 0x000000e118127211 */ /* 0x040fe200078408ff */
[----:B------:R0:W-:Y:S01]  /*3860*/  STL.64 [R1+0x188], R168 ;  /* 0x000188a801007387 */ /* 0x0001e20000100a00 */
[-C--:B------:R-:W-:Y:S01]  /*3870*/  LEA.HI.X.SX32 R21, R23, R35.reuse, 0x1, P1 ;  /* 0x0000002317157211 */ /* 0x080fe200008f0eff */
[----:B------:R-:W-:Y:S01]  /*3880*/  IMAD R15, R39, 0x4, R14 ;  /* 0x00000004270f7824 */ /* 0x000fe200078e020e */
[----:B------:R-:W-:Y:S01]  /*3890*/  LEA.HI.X.SX32 R19, R24, R35, 0x1, P2 ;  /* 0x0000002318137211 */ /* 0x000fe200010f0eff */
[----:B------:R-:W-:Y:S01]  /*38a0*/  STL.64 [R1+0x190], R170 ;  /* 0x000190aa01007387 */ /* 0x000fe20000100a00 */
[----:B------:R-:W-:Y:S01]  /*38b0*/  IMAD R166, R9, 0x18, RZ ;  /* 0x0000001809a67824 */ /* 0x000fe200078e02ff */
[----:B------:R-:W-:Y:S01]  /*38c0*/  CS2R R80, SRZ ;  /* 0x0000000000507805 */ /* 0x000fe2000001ff00 */
[----:B------:R-:W-:Y:S01]  /*38d0*/  IMAD R16, R39, 0x4, R15 ;  /* 0x0000000427107824 */ /* 0x000fe200078e020f */
[----:B------:R-:W-:Y:S01]  /*38e0*/  CS2R R82, SRZ ;  /* 0x0000000000527805 */ /* 0x000fe2000001ff00 */
[----:B------:R-:W-:Y:S01]  /*38f0*/  IMAD R167, R9, 0x19, RZ ;  /* 0x0000001909a77824 */ /* 0x000fe200078e02ff */
[----:B------:R-:W-:Y:S01]  /*3900*/  CS2R R84, SRZ ;  /* 0x0000000000547805 */ /* 0x000fe2000001ff00 */
[----:B------:R-:W-:Y:S01]  /*3910*/  IMAD.U32 R175, RZ, RZ, UR7 ;  /* 0x00000007ffaf7e24 */ /* 0x000fe2000f8e00ff */
[----:B0-----:R-:W-:Y:S01]  /*3920*/  LEA R168, P0, R22, R225, 0x1 ;  /* 0x000000e116a87211 */ /* 0x001fe200078008ff */
[----:B------:R-:W-:Y:S01]  /*3930*/  IMAD.MOV.U32 R3, RZ, RZ, RZ ;  /* 0x000000ffff037224 */ /* 0x000fe200078e00ff */
[----:B------:R-:W-:-:S02]  /*3940*/  CS2R R86, SRZ ;  /* 0x0000000000567805 */ /* 0x000fc4000001ff00 */
[----:B------:R-:W-:Y:S02]  /*3950*/  CS2R R88, SRZ ;  /* 0x0000000000587805 */ /* 0x000fe4000001ff00 */
[----:B------:R-:W-:Y:S02]  /*3960*/  LEA.HI.X.SX32 R169, R22, R35, 0x1, P0 ;  /* 0x0000002316a97211 */ /* 0x000fe400000f0eff */
[----:B------:R-:W-:Y:S02]  /*3970*/  CS2R R90, SRZ ;  /* 0x00000000005a7805 */ /* 0x000fe4000001ff00 */
[C---:B------:R-:W-:Y:S02]  /*3980*/  LEA R22, P1, R26.reuse, R225, 0x1 ;  /* 0x000000e11a167211 */ /* 0x040fe400078208ff */
[----:B------:R-:W-:Y:S02]  /*3990*/  CS2R R92, SRZ ;  /* 0x00000000005c7805 */ /* 0x000fe4000001ff00 */
[----:B------:R-:W-:Y:S01]  /*39a0*/  CS2R R94, SRZ ;  /* 0x00000000005e7805 */ /* 0x000fe2000001ff00 */
[----:B------:R0:W-:Y:S01]  /*39b0*/  STL.64 [R1+0x180], R168 ;  /* 0x000180a801007387 */ /* 0x0001e20000100a00 */
[----:B------:R-:W-:-:S02]  /*39c0*/  LEA.HI.X.SX32 R23, R26, R35, 0x1, P1 ;  /* 0x000000231a177211 */ /* 0x000fc400008f0eff */
[----:B------:R-:W-:Y:S02]  /*39d0*/  CS2R R96, SRZ ;  /* 0x0000000000607805 */ /* 0x000fe4000001ff00 */
[----:B------:R-:W-:Y:S01]  /*39e0*/  CS2R R98, SRZ ;  /* 0x0000000000627805 */ /* 0x000fe2000001ff00 */
[----:B------:R1:W-:Y:S01]  /*39f0*/  STL.64 [R1+0x178], R20 ;  /* 0x0001781401007387 */ /* 0x0003e20000100a00 */
[----:B------:R-:W-:Y:S02]  /*3a00*/  CS2R R100, SRZ ;  /* 0x0000000000647805 */ /* 0x000fe4000001ff00 */
[----:B------:R-:W-:Y:S02]  /*3a10*/  CS2R R102, SRZ ;  /* 0x0000000000667805 */ /* 0x000fe4000001ff00 */
[----:B------:R-:W-:Y:S01]  /*3a20*/  CS2R R104, SRZ ;  /* 0x0000000000687805 */ /* 0x000fe2000001ff00 */
[----:B------:R2:W-:Y:S01]  /*3a30*/  STL.64 [R1+0x170], R18 ;  /* 0x0001701201007387 */ /* 0x0005e20000100a00 */
[----:B------:R-:W-:-:S02]  /*3a40*/  CS2R R106, SRZ ;  /* 0x00000000006a7805 */ /* 0x000fc4000001ff00 */
[----:B------:R-:W-:Y:S02]  /*3a50*/  CS2R R108, SRZ ;  /* 0x00000000006c7805 */ /* 0x000fe4000001ff00 */
[----:B------:R-:W-:Y:S02]  /*3a60*/  CS2R R110, SRZ ;  /* 0x00000000006e7805 */ /* 0x000fe4000001ff00 */
[----:B0-----:R-:W-:Y:S02]  /*3a70*/  LEA R168, P0, R25, R225, 0x1 ;  /* 0x000000e119a87211 */ /* 0x001fe400078008ff */
[----:B------:R-:W-:Y:S02]  /*3a80*/  CS2R R112, SRZ ;  /* 0x0000000000707805 */ /* 0x000fe4000001ff00 */
[----:B------:R-:W-:Y:S02]  /*3a90*/  CS2R R114, SRZ ;  /* 0x0000000000727805 */ /* 0x000fe4000001ff00 */
[----:B------:R-:W-:-:S02]  /*3aa0*/  CS2R R116, SRZ ;  /* 0x0000000000747805 */ /* 0x000fc4000001ff00 */
[----:B------:R-:W-:Y:S02]  /*3ab0*/  LEA.HI.X.SX32 R169, R25, R35, 0x1, P0 ;  /* 0x0000002319a97211 */ /* 0x000fe400000f0eff */
[----:B------:R-:W-:Y:S02]  /*3ac0*/  CS2R R24, SRZ ;  /* 0x0000000000187805 */ /* 0x000fe4000001ff00 */
[CC--:B-1----:R-:W-:Y:S02]  /*3ad0*/  LEA R20, P2, R27.reuse, R225.reuse, 0x1 ;  /* 0x000000e11b147211 */ /* 0x0c2fe400078408ff */
[----:B------:R-:W-:Y:S02]  /*3ae0*/  CS2R R118, SRZ ;  /* 0x0000000000767805 */ /* 0x000fe4000001ff00 */
[C---:B------:R-:W-:Y:S01]  /*3af0*/  LEA R170, P0, R28.reuse, R225, 0x1 ;  /* 0x000000e11caa7211 */ /* 0x040fe200078008ff */
[----:B------:R0:W-:Y:S01]  /*3b00*/  STL.64 [R1+0x168], R168 ;  /* 0x000168a801007387 */ /* 0x0001e20000100a00 */
[-C--:B------:R-:W-:Y:S01]  /*3b10*/  LEA.HI.X.SX32 R21, R27, R35.reuse, 0x1, P2 ;  /* 0x000000231b157211 */ /* 0x080fe200010f0eff */
[----:B--2---:R-:W-:Y:S01]  /*3b20*/  IMAD R18, R39, 0x4, R16 ;  /* 0x0000000427127824 */ /* 0x004fe200078e0210 */
[----:B------:R-:W-:Y:S01]  /*3b30*/  LEA.HI.X.SX32 R171, R28, R35, 0x1, P0 ;  /* 0x000000231cab7211 */ /* 0x000fe200000f0eff */
[----:B------:R1:W-:Y:S01]  /*3b40*/  STL.64 [R1+0x160], R22 ;  /* 0x0001601601007387 */ /* 0x0003e20000100a00 */
[----:B------:R-:W-:Y:S01]  /*3b50*/  LEA R172, P0, R31, R225, 0x1 ;  /* 0x000000e11fac7211 */ /* 0x000fe200078008ff */
[----:B------:R-:W-:Y:S01]  /*3b60*/  IMAD R19, R39, 0x4, R18 ;  /* 0x0000000427137824 */ /* 0x000fe200078e0212 */
[----:B------:R-:W-:Y:S01]  /*3b70*/  CS2R R26, SRZ ;  /* 0x00000000001a7805 */ /* 0x000fe2000001ff00 */
[----:B------:R2:W-:Y:S01]  /*3b80*/  STL.64 [R1+0x158], R20 ;  /* 0x0001581401007387 */ /* 0x0005e20000100a00 */
[----:B------:R-:W-:Y:S01]  /*3b90*/  LEA.HI.X.SX32 R173, R31, R35, 0x1, P0 ;  /* 0x000000231fad7211 */ /* 0x000fe200000f0eff */
[----:B------:R-:W-:Y:S01]  /*3ba0*/  IMAD.MOV.U32 R31, RZ, RZ, RZ ;  /* 0x000000ffff1f7224 */ /* 0x000fe200078e00ff */
[----:B------:R-:W-:-:S02]  /*3bb0*/  CS2R R120, SRZ ;  /* 0x0000000000787805 */ /* 0x000fc4000001ff00 */
[C---:B0-----:R-:W-:Y:S01]  /*3bc0*/  LEA R168, P1, R29.reuse, R225, 0x1 ;  /* 0x000000e11da87211 */ /* 0x041fe200078208ff */
[----:B------:R0:W-:Y:S01]  /*3bd0*/  STL.64 [R1+0x150], R170 ;  /* 0x000150aa01007387 */ /* 0x0001e20000100a00 */
[----:B------:R-:W-:Y:S02]  /*3be0*/  CS2R R122, SRZ ;  /* 0x00000000007a7805 */ /* 0x000fe4000001ff00 */
[----:B------:R-:W-:Y:S02]  /*3bf0*/  CS2R R124, SRZ ;  /* 0x00000000007c7805 */ /* 0x000fe4000001ff00 */
[----:B------:R-:W-:Y:S02]  /*3c00*/  LEA.HI.X.SX32 R169, R29, R35, 0x1, P1 ;  /* 0x000000231da97211 */ /* 0x000fe400008f0eff */
[----:B------:R-:W-:Y:S02]  /*3c10*/  CS2R R28, SRZ ;  /* 0x00000000001c7805 */ /* 0x000fe4000001ff00 */
[----:B-1----:R-:W-:-:S02]  /*3c20*/  LEA R22, P2, R30, R225, 0x1 ;  /* 0x000000e11e167211 */ /* 0x002fc400078408ff */
[----:B------:R-:W-:Y:S01]  /*3c30*/  CS2R R126, SRZ ;  /* 0x00000000007e7805 */ /* 0x000fe2000001ff00 */
[C---:B--2---:R-:W-:Y:S01]  /*3c40*/  IMAD R20, R39.reuse, 0x4, R19 ;  /* 0x0000000427147824 */ /* 0x044fe200078e0213 */
[----:B------:R1:W-:Y:S01]  /*3c50*/  STL.64 [R1+0x148], R168 ;  /* 0x000148a801007387 */ /* 0x0003e20000100a00 */
[----:B------:R-:W-:Y:S01]  /*3c60*/  LEA.HI.X.SX32 R23, R30, R35, 0x1, P2 ;  /* 0x000000231e177211 */ /* 0x000fe200010f0eff */
[----:B------:R-:W-:Y:S01]  /*3c70*/  IMAD.MOV.U32 R30, RZ, RZ, RZ ;  /* 0x000000ffff1e7224 */ /* 0x000fe200078e00ff */
[----:B------:R-:W-:Y:S02]  /*3c80*/  CS2R R128, SRZ ;  /* 0x0000000000807805 */ /* 0x000fe4000001ff00 */
[----:B0-----:R-:W-:Y:S01]  /*3c90*/  LEA R170, P1, R32, R225, 0x1 ;  /* 0x000000e120aa7211 */ /* 0x001fe200078208ff */
[----:B------:R-:W-:Y:S01]  /*3ca0*/  IMAD R21, R39, 0x4, R20 ;  /* 0x0000000427157824 */ /* 0x000fe200078e0214 */
[----:B------:R0:W-:Y:S01]  /*3cb0*/  STL.64 [R1+0x140], R22 ;  /* 0x0001401601007387 */ /* 0x0001e20000100a00 */
[----:B------:R-:W-:-:S02]  /*3cc0*/  CS2R R130, SRZ ;  /* 0x0000000000827805 */ /* 0x000fc4000001ff00 */
[----:B------:R-:W-:Y:S02]  /*3cd0*/  LEA.HI.X.SX32 R171, R32, R35, 0x1, P1 ;  /* 0x0000002320ab7211 */ /* 0x000fe400008f0eff */
[----:B------:R-:W-:Y:S01]  /*3ce0*/  CS2R R132, SRZ ;  /* 0x0000000000847805 */ /* 0x000fe2000001ff00 */
[----:B------:R2:W-:Y:S01]  /*3cf0*/  STL.64 [R1+0x138], R172 ;  /* 0x000138ac01007387 */ /* 0x0005e20000100a00 */
[----:B------:R-:W-:Y:S02]  /*3d00*/  CS2R R134, SRZ ;  /* 0x0000000000867805 */ /* 0x000fe4000001ff00 */
[----:B-1----:R-:W-:Y:S02]  /*3d10*/  LEA R168, P2, R7, R225, 0x1 ;  /* 0x000000e107a87211 */ /* 0x002fe400078408ff */
[----:B------:R-:W-:Y:S01]  /*3d20*/  CS2R R136, SRZ ;  /* 0x0000000000887805 */ /* 0x000fe2000001ff00 */
[----:B------:R1:W-:Y:S01]  /*3d30*/  STL.64 [R1+0x130], R170 ;  /* 0x000130aa01007387 */ /* 0x0003e20000100a00 */
[----:B------:R-:W-:-:S02]  /*3d40*/  CS2R R138, SRZ ;  /* 0x00000000008a7805 */ /* 0x000fc4000001ff00 */
[----:B------:R-:W-:Y:S02]  /*3d50*/  LEA.HI.X.SX32 R169, R7, R35, 0x1, P2 ;  /* 0x0000002307a97211 */ /* 0x000fe400010f0eff */
[----:B------:R-:W-:Y:S01]  /*3d60*/  CS2R R140, SRZ ;  /* 0x00000000008c7805 */ /* 0x000fe2000001ff00 */
[----:B0-----:R-:W-:Y:S01]  /*3d70*/  IMAD R22, R39, 0x4, R21 ;  /* 0x0000000427167824 */ /* 0x001fe200078e0215 */
[----:B------:R-:W-:Y:S02]  /*3d80*/  CS2R R142, SRZ ;  /* 0x00000000008e7805 */ /* 0x000fe4000001ff00 */
[----:B------:R-:W-:Y:S01]  /*3d90*/  CS2R R144, SRZ ;  /* 0x0000000000907805 */ /* 0x000fe2000001ff00 */
[----:B------:R0:W-:Y:S01]  /*3da0*/  STL.64 [R1+0x128], R168 ;  /* 0x000128a801007387 */ /* 0x0001e20000100a00 */
[----:B--2---:R-:W-:Y:S02]  /*3db0*/  LEA R172, P0, R33, R225, 0x1 ;  /* 0x000000e121ac7211 */ /* 0x004fe400078008ff */
[----:B------:R-:W-:-:S02]  /*3dc0*/  CS2R R146, SRZ ;  /* 0x0000000000927805 */ /* 0x000fc4000001ff00 */
[----:B------:R-:W-:Y:S02]  /*3dd0*/  LEA R7, R39, R22, 0x2 ;  /* 0x0000001627077211 */ /* 0x000fe400078e10ff */
[----:B------:R-:W-:Y:S02]  /*3de0*/  CS2R R148, SRZ ;  /* 0x0000000000947805 */ /* 0x000fe4000001ff00 */
[C---:B-1----:R-:W-:Y:S02]  /*3df0*/  LEA R170, P1, R8.reuse, R225, 0x1 ;  /* 0x000000e108aa7211 */ /* 0x042fe400078208ff */
[----:B------:R-:W-:Y:S02]  /*3e00*/  CS2R R150, SRZ ;  /* 0x0000000000967805 */ /* 0x000fe4000001ff00 */
[-C--:B------:R-:W-:Y:S01]  /*3e10*/  LEA.HI.X.SX32 R173, R33, R35.reuse, 0x1, P0 ;  /* 0x0000002321ad7211 */ /* 0x080fe200000f0eff */
[----:B------:R-:W-:Y:S01]  /*3e20*/  IMAD R23, R39, 0x4, R7 ;  /* 0x0000000427177824 */ /* 0x000fe200078e0207 */
[----:B------:R-:W-:-:S02]  /*3e30*/  LEA.HI.X.SX32 R171, R8, R35, 0x1, P1 ;  /* 0x0000002308ab7211 */ /* 0x000fc400008f0eff */
[----:B------:R-:W-:Y:S01]  /*3e40*/  CS2R R32, SRZ ;  /* 0x0000000000207805 */ /* 0x000fe2000001ff00 */
[----:B------:R-:W-:Y:S01]  /*3e50*/  UIADD3.64 UR8, UR4, 0x80, URZ ;  /* 0x0000008004087897 */ /* 0x000fe2000fffe03f */
[C---:B0-----:R-:W-:Y:S01]  /*3e60*/  LEA R168, P2, R4.reuse, R225, 0x1 ;  /* 0x000000e104a87211 */ /* 0x041fe200078408ff */
[----:B------:R0:W-:Y:S01]  /*3e70*/  STL.64 [R1+0x120], R172 ;  /* 0x000120ac01007387 */ /* 0x0001e20000100a00 */
[----:B------:R-:W-:Y:S02]  /*3e80*/  UIADD3.64 UR8, UR4, 0x180, URZ ;  /* 0x0000018004087897 */ /* 0x000fe4000fffe03f */
[----:B------:R-:W-:Y:S01]  /*3e90*/  LEA.HI.X.SX32 R169, R4, R35, 0x1, P2 ;  /* 0x0000002304a97211 */ /* 0x000fe200010f0eff */
[----:B------:R1:W-:Y:S01]  /*3ea0*/  STL.64 [R1+0x118], R170 ;  /* 0x000118aa01007387 */ /* 0x0003e20000100a00 */
[C---:B------:R-:W-:Y:S01]  /*3eb0*/  IMAD R4, R39.reuse, 0x4, R23 ;  /* 0x0000000427047824 */ /* 0x040fe200078e0217 */
[----:B------:R-:W-:Y:S02]  /*3ec0*/  UIADD3.64 UR12, UR4, 0x200, URZ ;  /* 0x00000200040c7897 */ /* 0x000fe4000fffe03f */
[----:B------:R2:W-:Y:S01]  /*3ed0*/  STL.64 [R1+0x110], R168 ;  /* 0x000110a801007387 */ /* 0x0005e20000100a00 */
[----:B------:R-:W-:Y:S01]  /*3ee0*/  IMAD R8, R39, 0x4, R4 ;  /* 0x0000000427087824 */ /* 0x000fe200078e0204 */
[----:B------:R-:W-:Y:S01]  /*3ef0*/  UIADD3.64 UR16, UR4, 0x280, URZ ;  /* 0x0000028004107897 */ /* 0x000fe2000fffe03f */
[----:B0-----:R-:W-:Y:S01]  /*3f00*/  LEA R172, P0, R5, R225, 0x1 ;  /* 0x000000e105ac7211 */ /* 0x001fe200078008ff */
[----:B------:R-:W-:-:S02]  /*3f10*/  UIADD3.64 UR20, UR4, 0x300, URZ ;  /* 0x0000030004147897 */ /* 0x000fc4000fffe03f */
[----:B------:R-:W-:Y:S01]  /*3f20*/  UIADD3.64 UR24, UR4, 0x380, URZ ;  /* 0x0000038004187897 */ /* 0x000fe2000fffe03f */
[C---:B-1----:R-:W-:Y:S01]  /*3f30*/  LEA R170, P1, R10.reuse, R225, 0x1 ;  /* 0x000000e10aaa7211 */ /* 0x042fe200078208ff */
[----:B------:R-:W-:Y:S01]  /*3f40*/  UIADD3.64 UR28, UR4, 0x400, URZ ;  /* 0x00000400041c7897 */ /* 0x000fe2000fffe03f */
[----:B------:R-:W-:Y:S01]  /*3f50*/  LEA.HI.X.SX32 R173, R5, R35, 0x1, P0 ;  /* 0x0000002305ad7211 */ /* 0x000fe200000f0eff */
[----:B------:R-:W-:Y:S01]  /*3f60*/  IMAD R5, R39, 0x4, R8 ;  /* 0x0000000427057824 */ /* 0x000fe200078e0208 */
[C---:B--2---:R-:W-:Y:S01]  /*3f70*/  LEA R168, P2, R11.reuse, R225, 0x1 ;  /* 0x000000e10ba87211 */ /* 0x044fe200078408ff */
[----:B------:R-:W-:Y:S01]  /*3f80*/  UIADD3.64 UR32, UR4, 0x480, URZ ;  /* 0x0000048004207897 */ /* 0x000fe2000fffe03f */
[-C--:B------:R-:W-:Y:S01]  /*3f90*/  LEA.HI.X.SX32 R171, R10, R35.reuse, 0x1, P1 ;  /* 0x000000230aab7211 */ /* 0x080fe200008f0eff */
[----:B------:R0:W-:Y:S01]  /*3fa0*/  STL.64 [R1+0x108], R172 ;  /* 0x000108ac01007387 */ /* 0x0001e20000100a00 */
[----:B------:R-:W-:Y:S01]  /*3fb0*/  LEA.HI.X.SX32 R169, R11, R35, 0x1, P2 ;  /* 0x000000230ba97211 */ /* 0x000fe200010f0eff */
[C---:B------:R-:W-:Y:S01]  /*3fc0*/  IMAD R10, R39.reuse, 0x4, R5 ;  /* 0x00000004270a7824 */ /* 0x040fe200078e0205 */
[----:B------:R-:W-:Y:S01]  /*3fd0*/  UIADD3.64 UR36, UR4, 0x500, URZ ;  /* 0x0000050004247897 */ /* 0x000fe2000fffe03f */
[----:B------:R1:W-:Y:S01]  /*3fe0*/  STL.64 [R1+0x100], R170 ;  /* 0x000100aa01007387 */ /* 0x0003e20000100a00 */
[----:B------:R-:W-:Y:S01]  /*3ff0*/  UIADD3.64 UR40, UR4, 0x580, URZ ;  /* 0x0000058004287897 */ /* 0x000fe2000fffe03f */
[----:B------:R-:W-:Y:S01]  /*4000*/  IMAD R11, R39, 0x4, R10 ;  /* 0x00000004270b7824 */ /* 0x000fe200078e020a */
[----:B------:R-:W-:Y:S01]  /*4010*/  UIADD3.64 UR44, UR4, 0x600, URZ ;  /* 0x00000600042c7897 */ /* 0x000fe2000fffe03f */
[----:B------:R2:W-:Y:S01]  /*4020*/  STL.64 [R1+0xf8], R168 ;  /* 0x0000f8a801007387 */ /* 0x0005e20000100a00 */
[----:B------:R-:W-:-:S02]  /*4030*/  UIADD3.64 UR48, UR4, 0x680, URZ ;  /* 0x0000068004307897 */ /* 0x000fc4000fffe03f */
[----:B------:R-:W-:Y:S01]  /*4040*/  UIADD3.64 UR52, UR4, 0x700, URZ ;  /* 0x0000070004347897 */ /* 0x000fe2000fffe03f */
[CC--:B0-----:R-:W-:Y:S02]  /*4050*/  LEA R172, P0, R12.reuse, R225.reuse, 0x1 ;  /* 0x000000e10cac7211 */ /* 0x0c1fe400078008ff */
[----:B-1----:R-:W-:Y:S02]  /*4060*/  LEA R170, P1, R13, R225, 0x1 ;  /* 0x000000e10daa7211 */ /* 0x002fe400078208ff */
[----:B------:R-:W-:Y:S01]  /*4070*/  LEA.HI.X.SX32 R173, R12, R35, 0x1, P0 ;  /* 0x000000230cad7211 */ /* 0x000fe200000f0eff */
[----:B------:R-:W-:Y:S01]  /*4080*/  IMAD R12, R39, 0x4, R11 ;  /* 0x00000004270c7824 */ /* 0x000fe200078e020b */
[C---:B--2---:R-:W-:Y:S02]  /*4090*/  LEA R168, P2, R14.reuse, R225, 0x1 ;  /* 0x000000e10ea87211 */ /* 0x044fe400078408ff */
[-C--:B------:R-:W-:Y:S01]  /*40a0*/  LEA.HI.X.SX32 R171, R13, R35.reuse, 0x1, P1 ;  /* 0x000000230dab7211 */ /* 0x080fe200008f0eff */
[----:B------:R0:W-:Y:S01]  /*40b0*/  STL.64 [R1+0xf0], R172 ;  /* 0x0000f0ac01007387 */ /* 0x0001e20000100a00 */
[----:B------:R-:W-:Y:S01]  /*40c0*/  LEA.HI.X.SX32 R169, R14, R35, 0x1, P2 ;  /* 0x000000230ea97211 */ /* 0x000fe200010f0eff */
[----:B------:R-:W-:-:S02]  /*40d0*/  IMAD R13, R39, 0x4, R12 ;  /* 0x00000004270d7824 */ /* 0x000fc400078e020c */
[----:B------:R1:W-:Y:S02]  /*40e0*/  STL.64 [R1+0xe8], R170 ;  /* 0x0000e8aa01007387 */ /* 0x0003e40000100a00 */
[----:B------:R-:W-:Y:S02]  /*40f0*/  IMAD R14, R39, 0x4, R13 ;  /* 0x00000004270e7824 */ /* 0x000fe400078e020d */
[----:B------:R2:W-:Y:S01]  /*4100*/  STL.64 [R1+0xe0], R168 ;  /* 0x0000e0a801007387 */ /* 0x0005e20000100a00 */
[CC--:B0-----:R-:W-:Y:S02]  /*4110*/  LEA R172, P0, R15.reuse, R225.reuse, 0x1 ;  /* 0x000000e10fac7211 */ /* 0x0c1fe400078008ff */
[----:B-1----:R-:W-:Y:S02]  /*4120*/  LEA R170, P1, R16, R225, 0x1 ;  /* 0x000000e110aa7211 */ /* 0x002fe400078208ff */
[----:B------:R-:W-:Y:S01]  /*4130*/  LEA.HI.X.SX32 R173, R15, R35, 0x1, P0 ;  /* 0x000000230fad7211 */ /* 0x000fe200000f0eff */
[----:B------:R-:W-:Y:S01]  /*4140*/  IMAD R15, R39, 0x4, R14 ;  /* 0x00000004270f7824 */ /* 0x000fe200078e020e */
[----:B--2---:R-:W-:-:S02]  /*4150*/  LEA R168, P2, R18, R225, 0x1 ;  /* 0x000000e112a87211 */ /* 0x004fc400078408ff */
[-C--:B------:R-:W-:Y:S01]  /*4160*/  LEA.HI.X.SX32 R171, R16, R35.reuse, 0x1, P1 ;  /* 0x0000002310ab7211 */ /* 0x080fe200008f0eff */
[----:B------:R0:W-:Y:S01]  /*4170*/  STL.64 [R1+0xd8], R172 ;  /* 0x0000d8ac01007387 */ /* 0x0001e20000100a00 */
[----:B------:R-:W-:Y:S01]  /*4180*/  LEA.HI.X.SX32 R169, R18, R35, 0x1, P2 ;  /* 0x0000002312a97211 */ /* 0x000fe200010f0eff */
[----:B------:R-:W-:Y:S02]  /*4190*/  IMAD R16, R39, 0x4, R15 ;  /* 0x0000000427107824 */ /* 0x000fe400078e020f */
[----:B------:R1:W-:Y:S04]  /*41a0*/  STL.64 [R1+0xd0], R170 ;  /* 0x0000d0aa01007387 */ /* 0x0003e80000100a00 */
[----:B------:R2:W-:Y:S01]  /*41b0*/  STL.64 [R1+0xc8], R168 ;  /* 0x0000c8a801007387 */ /* 0x0005e20000100a00 */
[----:B0-----:R-:W-:-:S02]  /*41c0*/  LEA R172, P0, R19, R225, 0x1 ;  /* 0x000000e113ac7211 */ /* 0x001fc400078008ff */
[C---:B-1----:R-:W-:Y:S02]  /*41d0*/  LEA R170, P1, R20.reuse, R225, 0x1 ;  /* 0x000000e114aa7211 */ /* 0x042fe400078208ff */
[----:B------:R-:W-:Y:S02]  /*41e0*/  LEA.HI.X.SX32 R173, R19, R35, 0x1, P0 ;  /* 0x0000002313ad7211 */ /* 0x000fe400000f0eff */
[C---:B--2---:R-:W-:Y:S02]  /*41f0*/  LEA R168, P2, R21.reuse, R225, 0x1 ;  /* 0x000000e115a87211 */ /* 0x044fe400078408ff */
[-C--:B------:R-:W-:Y:S01]  /*4200*/  LEA.HI.X.SX32 R171, R20, R35.reuse, 0x1, P1 ;  /* 0x0000002314ab7211 */ /* 0x080fe200008f0eff */
[----:B------:R0:W-:Y:S01]  /*4210*/  STL.64 [R1+0xc0], R172 ;  /* 0x0000c0ac01007387 */ /* 0x0001e20000100a00 */
[----:B------:R-:W-:Y:S02]  /*4220*/  LEA.HI.X.SX32 R169, R21, R35, 0x1, P2 ;  /* 0x0000002315a97211 */ /* 0x000fe400010f0eff */
[C---:B------:R-:W-:Y:S01]  /*4230*/  LEA R18, P2, R23.reuse, R225, 0x1 ;  /* 0x000000e117127211 */ /* 0x040fe200078408ff */
[----:B------:R1:W-:Y:S03]  /*4240*/  STL.64 [R1+0xb8], R170 ;  /* 0x0000b8aa01007387 */ /* 0x0003e60000100a00 */
[----:B------:R-:W-:Y:S01]  /*4250*/  LEA.HI.X.SX32 R19, R23, R35, 0x1, P2 ;  /* 0x0000002317137211 */ /* 0x000fe200010f0eff */
[----:B------:R2:W-:Y:S01]  /*4260*/  STL.64 [R1+0xb0], R168 ;  /* 0x0000b0a801007387 */ /* 0x0005e20000100a00 */
[----:B------:R-:W-:Y:S01]  /*4270*/  LEA R20, P2, R5, R225, 0x1 ;  /* 0x000000e105147211 */ /* 0x000fe200078408ff */
[----:B0-----:R-:W-:-:S03]  /*4280*/  IMAD R172, R9, 0x1e, RZ ;  /* 0x0000001e09ac7824 */ /* 0x001fc600078e02ff */
[----:B------:R-:W-:Y:S01]  /*4290*/  LEA.HI.X.SX32 R21, R5, R35, 0x1, P2 ;  /* 0x0000002305157211 */ /* 0x000fe200010f0eff */
[----:B------:R-:W-:Y:S01]  /*42a0*/  IMAD R173, R9, 0x1f, RZ ;  /* 0x0000001f09ad7824 */ /* 0x000fe200078e02ff */
[CC--:B-1----:R-:W-:Y:S02]  /*42b0*/  LEA R170, P0, R22.reuse, R225.reuse, 0x1 ;  /* 0x000000e116aa7211 */ /* 0x0c2fe400078008ff */
[C---:B--2---:R-:W-:Y:S02]  /*42c0*/  LEA R168, P1, R7.reuse, R225, 0x1 ;  /* 0x000000e107a87211 */ /* 0x044fe400078208ff */
[-C--:B------:R-:W-:Y:S02]  /*42d0*/  LEA.HI.X.SX32 R171, R22, R35.reuse, 0x1, P0 ;  /* 0x0000002316ab7211 */ /* 0x080fe400000f0eff */
[----:B------:R-:W-:Y:S01]  /*42e0*/  LEA.HI.X.SX32 R169, R7, R35, 0x1, P1 ;  /* 0x0000002307a97211 */ /* 0x000fe200008f0eff */
[----:B------:R-:W-:Y:S02]  /*42f0*/  IMAD R7, R39, 0x4, R16 ;  /* 0x0000000427077824 */ /* 0x000fe400078e0210 */
[----:B------:R0:W-:Y:S04]  /*4300*/  STL.64 [R1+0xa8], R170 ;  /* 0x0000a8aa01007387 */ /* 0x0001e80000100a00 */
[----:B------:R1:W-:Y:S04]  /*4310*/  STL.64 [R1+0xa0], R168 ;  /* 0x0000a0a801007387 */ /* 0x0003e80000100a00 */
[----:B------:R2:W-:Y:S01]  /*4320*/  STL.64 [R1+0x98], R18 ;  /* 0x0000981201007387 */ /* 0x0005e20000100a00 */
[----:B0-----:R-:W-:-:S02]  /*4330*/  LEA R170, P0, R4, R225, 0x1 ;  /* 0x000000e104aa7211 */ /* 0x001fc400078008ff */
[----:B-1----:R-:W-:Y:S02]  /*4340*/  LEA R168, P1, R8, R225, 0x1 ;  /* 0x000000e108a87211 */ /* 0x002fe400078208ff */
[-C--:B------:R-:W-:Y:S02]  /*4350*/  LEA.HI.X.SX32 R171, R4, R35.reuse, 0x1, P0 ;  /* 0x0000002304ab7211 */ /* 0x080fe400000f0eff */
[----:B------:R-:W-:Y:S01]  /*4360*/  LEA.HI.X.SX32 R169, R8, R35, 0x1, P1 ;  /* 0x0000002308a97211 */ /* 0x000fe200008f0eff */
[----:B--2---:R-:W-:Y:S01]  /*4370*/  IMAD R18, R39, 0x4, R7 ;  /* 0x0000000427127824 */ /* 0x004fe200078e0207 */
[----:B------:R-:W-:Y:S01]  /*4380*/  LEA R22, P1, R11, R225, 0x1 ;  /* 0x000000e10b167211 */ /* 0x000fe200078208ff */
[----:B------:R0:W-:Y:S02]  /*4390*/  STL.64 [R1+0x90], R170 ;  /* 0x000090aa01007387 */ /* 0x0001e40000100a00 */
[----:B------:R-:W-:Y:S01]  /*43a0*/  IMAD R4, R39, 0x4, R18 ;  /* 0x0000000427047824 */ /* 0x000fe200078e0212 */
[----:B------:R-:W-:Y:S01]  /*43b0*/  LEA.HI.X.SX32 R23, R11, R35, 0x1, P1 ;  /* 0x000000230b177211 */ /* 0x000fe200008f0eff */
[----:B------:R1:W-:Y:S02]  /*43c0*/  STL.64 [R1+0x88], R168 ;  /* 0x000088a801007387 */ /* 0x0003e40000100a00 */
[----:B------:R-:W-:-:S02]  /*43d0*/  IMAD R5, R39, 0x4, R4 ;  /* 0x0000000427057824 */ /* 0x000fc400078e0204 */
[----:B------:R2:W-:Y:S02]  /*43e0*/  STL.64 [R1+0x80], R20 ;  /* 0x0000801401007387 */ /* 0x0005e40000100a00 */
[----:B------:R-:W-:Y:S02]  /*43f0*/  IMAD R8, R39, 0x4, R5 ;  /* 0x0000000427087824 */ /* 0x000fe400078e0205 */
[C---:B0-----:R-:W-:Y:S02]  /*4400*/  IMAD R170, R9.reuse, 0x1c, RZ ;  /* 0x0000001c09aa7824 */ /* 0x041fe400078e02ff */
[----:B------:R-:W-:Y:S01]  /*4410*/  IMAD R171, R9, 0x1d, RZ ;  /* 0x0000001d09ab7824 */ /* 0x000fe200078e02ff */
[-C--:B-1----:R-:W-:Y:S02]  /*4420*/  LEA R168, P0, R10, R225.reuse, 0x1 ;  /* 0x000000e10aa87211 */ /* 0x082fe400078008ff */
[----:B--2---:R-:W-:Y:S02]  /*4430*/  LEA R20, P2, R12, R225, 0x1 ;  /* 0x000000e10c147211 */ /* 0x004fe400078408ff */
[----:B------:R-:W-:-:S02]  /*4440*/  LEA.HI.X.SX32 R169, R10, R35, 0x1, P0 ;  /* 0x000000230aa97211 */ /* 0x000fc400000f0eff */
[----:B------:R-:W-:Y:S02]  /*4450*/  LEA.HI.X.SX32 R21, R12, R35, 0x1, P2 ;  /* 0x000000230c157211 */ /* 0x000fe400010f0eff */
[C---:B------:R-:W-:Y:S01]  /*4460*/  LEA R10, R39.reuse, R8, 0x2 ;  /* 0x00000008270a7211 */ /* 0x040fe200078e10ff */
[----:B------:R0:W-:Y:S04]  /*4470*/  STL.64 [R1+0x78], R168 ;  /* 0x000078a801007387 */ /* 0x0001e80000100a00 */
[----:B------:R1:W-:Y:S01]  /*4480*/  STL.64 [R1+0x70], R22 ;  /* 0x0000701601007387 */ /* 0x0003e20000100a00 */
[----:B------:R-:W-:-:S03]  /*4490*/  IMAD R11, R39, 0x4, R10 ;  /* 0x00000004270b7824 */ /* 0x000fc600078e020a */
[----:B------:R2:W-:Y:S01]  /*44a0*/  STL.64 [R1+0x68], R20 ;  /* 0x0000681401007387 */ /* 0x0005e20000100a00 */
[----:B------:R-:W-:Y:S01]  /*44b0*/  IMAD R12, R39, 0x4, R11 ;  /* 0x00000004270c7824 */ /* 0x000fe200078e020b */
[CC--:B0-----:R-:W-:Y:S02]  /*44c0*/  LEA R168, P0, R13.reuse, R225.reuse, 0x1 ;  /* 0x000000e10da87211 */ /* 0x0c1fe400078008ff */
[C---:B-1----:R-:W-:Y:S02]  /*44d0*/  LEA R22, P1, R14.reuse, R225, 0x1 ;  /* 0x000000e10e167211 */ /* 0x042fe400078208ff */
[----:B------:R-:W-:Y:S02]  /*44e0*/  LEA.HI.X.SX32 R169, R13, R35, 0x1, P0 ;  /* 0x000000230da97211 */ /* 0x000fe400000f0eff */
[C---:B--2---:R-:W-:Y:S02]  /*44f0*/  LEA R20, P2, R15.reuse, R225, 0x1 ;  /* 0x000000e10f147211 */ /* 0x044fe400078408ff */
[-C--:B------:R-:W-:Y:S01]  /*4500*/  LEA.HI.X.SX32 R23, R14, R35.reuse, 0x1, P1 ;  /* 0x000000230e177211 */ /* 0x080fe200008f0eff */
[----:B------:R0:W-:Y:S01]  /*4510*/  STL.64 [R1+0x60], R168 ;  /* 0x000060a801007387 */ /* 0x0001e20000100a00 */
[----:B------:R-:W-:-:S03]  /*4520*/  LEA.HI.X.SX32 R21, R15, R35, 0x1, P2 ;  /* 0x000000230f157211 */ /* 0x000fc600010f0eff */
[----:B------:R1:W-:Y:S04]  /*4530*/  STL.64 [R1+0x58], R22 ;  /* 0x0000581601007387 */ /* 0x0003e80000100a00 */
[----:B------:R2:W-:Y:S01]  /*4540*/  STL.64 [R1+0x50], R20 ;  /* 0x0000501401007387 */ /* 0x0005e20000100a00 */
[CC--:B0-----:R-:W-:Y:S02]  /*4550*/  LEA R168, P0, R16.reuse, R225.reuse, 0x1 ;  /* 0x000000e110a87211 */ /* 0x0c1fe400078008ff */
[----:B-1----:R-:W-:Y:S02]  /*4560*/  LEA R22, P1, R7, R225, 0x1 ;  /* 0x000000e107167211 */ /* 0x002fe400078208ff */
[----:B------:R-:W-:Y:S01]  /*4570*/  LEA.HI.X.SX32 R169, R16, R35, 0x1, P0 ;  /* 0x0000002310a97211 */ /* 0x000fe200000f0eff */
[----:B------:R-:W-:Y:S01]  /*4580*/  IMAD R16, R9, 0x3, RZ ;  /* 0x0000000309107824 */ /* 0x000fe200078e02ff */
[----:B--2---:R-:W-:-:S02]  /*4590*/  LEA R20, P2, R18, R225, 0x1 ;  /* 0x000000e112147211 */ /* 0x004fc400078408ff */
[-C--:B------:R-:W-:Y:S01]  /*45a0*/  LEA.HI.X.SX32 R23, R7, R35.reuse, 0x1, P1 ;  /* 0x0000002307177211 */ /* 0x080fe200008f0eff */
[C---:B------:R-:W-:Y:S01]  /*45b0*/  IMAD R7, R39.reuse, 0x4, R12 ;  /* 0x0000000427077824 */ /* 0x040fe200078e020c */
[----:B------:R-:W-:Y:S01]  /*45c0*/  LEA.HI.X.SX32 R21, R18, R35, 0x1, P2 ;  /* 0x0000002312157211 */ /* 0x000fe200010f0eff */
[----:B------:R0:W-:Y:S01]  /*45d0*/  STL.64 [R1+0x48], R168 ;  /* 0x000048a801007387 */ /* 0x0001e20000100a00 */
[C---:B------:R-:W-:Y:S01]  /*45e0*/  LEA R14, P2, R8.reuse, R225, 0x1 ;  /* 0x000000e1080e7211 */ /* 0x040fe200078408ff */
[----:B------:R-:W-:Y:S02]  /*45f0*/  IMAD R13, R39, 0x4, R7 ;  /* 0x00000004270d7824 */ /* 0x000fe400078e0207 */
[----:B------:R1:W-:Y:S01]  /*4600*/  STL.64 [R1+0x40], R22 ;  /* 0x0000401601007387 */ /* 0x0003e20000100a00 */
[----:B------:R-:W-:-:S03]  /*4610*/  LEA.HI.X.SX32 R15, R8, R35, 0x1, P2 ;  /* 0x00000023080f7211 */ /* 0x000fc600010f0eff */
[----:B------:R2:W-:Y:S01]  /*4620*/  STL.64 [R1+0x38], R20 ;  /* 0x0000381401007387 */ /* 0x0005e20000100a00 */
[C---:B0-----:R-:W-:Y:S02]  /*4630*/  IMAD R168, R9.reuse, 0x1a, RZ ;  /* 0x0000001a09a87824 */ /* 0x041fe400078e02ff */
[----:B------:R-:W-:Y:S01]  /*4640*/  IMAD R169, R9, 0x1b, RZ ;  /* 0x0000001b09a97824 */ /* 0x000fe200078e02ff */
[CC--:B-1----:R-:W-:Y:S02]  /*4650*/  LEA R22, P0, R4.reuse, R225.reuse, 0x1 ;  /* 0x000000e104167211 */ /* 0x0c2fe400078008ff */
[----:B--2---:R-:W-:Y:S02]  /*4660*/  LEA R20, P1, R5, R225, 0x1 ;  /* 0x000000e105147211 */ /* 0x004fe400078208ff */
[-C--:B------:R-:W-:Y:S01]  /*4670*/  LEA.HI.X.SX32 R23, R4, R35.reuse, 0x1, P0 ;  /* 0x0000002304177211 */ /* 0x080fe200000f0eff */
[----:B------:R-:W-:Y:S01]  /*4680*/  IMAD R4, R39, 0x4, R13 ;  /* 0x0000000427047824 */ /* 0x000fe200078e020d */
[----:B------:R-:W-:-:S02]  /*4690*/  LEA.HI.X.SX32 R21, R5, R35, 0x1, P1 ;  /* 0x0000002305157211 */ /* 0x000fc400008f0eff */
[----:B------:R-:W-:Y:S01]  /*46a0*/  LEA R18, P1, R11, R225, 0x1 ;  /* 0x000000e10b127211 */ /* 0x000fe200078208ff */
[----:B------:R0:W-:Y:S01]  /*46b0*/  STL.64 [R1+0x30], R22 ;  /* 0x0000301601007387 */ /* 0x0001e20000100a00 */
[----:B------:R-:W-:Y:S02]  /*46c0*/  IMAD R5, R39, 0x4, R4 ;  /* 0x0000000427057824 */ /* 0x000fe400078e0204 */
[----:B------:R-:W-:Y:S01]  /*46d0*/  LEA.HI.X.SX32 R19, R11, R35, 0x1, P1 ;  /* 0x000000230b137211 */ /* 0x000fe200008f0eff */
[----:B------:R1:W-:Y:S01]  /*46e0*/  STL.64 [R1+0x28], R20 ;  /* 0x0000281401007387 */ /* 0x0003e20000100a00 */
[----:B------:R-:W-:Y:S01]  /*46f0*/  IMAD R8, R39, 0x4, R5 ;  /* 0x0000000427087824 */ /* 0x000fe200078e0205 */
[C---:B------:R-:W-:Y:S02]  /*4700*/  LEA R244, P1, R13.reuse, R225, 0x1 ;  /* 0x000000e10df47211 */ /* 0x040fe400078208ff */
[----:B------:R2:W-:Y:S02]  /*4710*/  STL.64 [R1+0x20], R14 ;  /* 0x0000200e01007387 */ /* 0x0005e40000100a00 */
[----:B------:R-:W-:Y:S01]  /*4720*/  LEA.HI.X.SX32 R245, R13, R35, 0x1, P1 ;  /* 0x000000230df57211 */ /* 0x000fe200008f0eff */
[----:B------:R-:W-:Y:S01]  /*4730*/  IMAD.IADD R13, R174, 0x1, R6 ;  /* 0x00000001ae0d7824 */ /* 0x000fe200078e0206 */
[----:B------:R-:W-:Y:S01]  /*4740*/  LEA R232, P1, R8, R225, 0x1 ;  /* 0x000000e108e87211 */ /* 0x000fe200078208ff */
[----:B0-----:R-:W-:-:S02]  /*4750*/  IMAD.SHL.U32 R22, R9, 0x8, RZ ;  /* 0x0000000809167824 */ /* 0x001fc400078e00ff */
[----:B------:R-:W-:Y:S01]  /*4760*/  IMAD R23, R9, 0x9, RZ ;  /* 0x0000000909177824 */ /* 0x000fe200078e02ff */
[----:B-1----:R-:W-:Y:S02]  /*4770*/  LEA R20, P0, R10, R225, 0x1 ;  /* 0x000000e10a147211 */ /* 0x002fe400078008ff */
[----:B------:R-:W-:Y:S02]  /*4780*/  LEA.HI.X.SX32 R233, R8, R35, 0x1, P1 ;  /* 0x0000002308e97211 */ /* 0x000fe400008f0eff */
[----:B--2---:R-:W-:Y:S02]  /*4790*/  LEA R14, P2, R12, R225, 0x1 ;  /* 0x000000e10c0e7211 */ /* 0x004fe400078408ff */
[-C--:B------:R-:W-:Y:S01]  /*47a0*/  LEA.HI.X.SX32 R21, R10, R35.reuse, 0x1, P0 ;  /* 0x000000230a157211 */ /* 0x080fe200000f0eff */
[----:B------:R-:W-:Y:S01]  /*47b0*/  IMAD R10, R39, 0x4, R8 ;  /* 0x00000004270a7824 */ /* 0x000fe200078e0208 */
[----:B------:R-:W-:Y:S02]  /*47c0*/  LEA.HI.X.SX32 R15, R12, R35, 0x1, P2 ;  /* 0x000000230c0f7211 */ /* 0x000fe400010f0eff */
[----:B------:R-:W-:Y:S01]  /*47d0*/  LEA R240, P2, R4, R225, 0x1 ;  /* 0x000000e104f07211 */ /* 0x000fe200078408ff */
[----:B------:R-:W-:Y:S01]  /*47e0*/  STL.64 [R1+0x18], R20 ;  /* 0x0000181401007387 */ /* 0x000fe20000100a00 */
[----:B------:R-:W-:-:S02]  /*47f0*/  LOP3.LUT R12, R6, 0x10, RZ, 0x3c, !PT ;  /* 0x00000010060c7812 */ /* 0x000fc400078e3cff */
[----:B------:R-:W-:Y:S01]  /*4800*/  LEA.HI.X.SX32 R241, R4, R35, 0x1, P2 ;  /* 0x0000002304f17211 */ /* 0x000fe200010f0eff */
[----:B------:R0:W-:Y:S01]  /*4810*/  STL.64 [R1+0x8], R14 ;  /* 0x0000080e01007387 */ /* 0x0001e20000100a00 */
[----:B------:R-:W-:Y:S01]  /*4820*/  IMAD R4, R39, 0x4, R10 ;  /* 0x0000000427047824 */ /* 0x000fe200078e020a */
[----:B------:R-:W-:Y:S01]  /*4830*/  LEA R228, P2, R10, R225, 0x1 ;  /* 0x000000e10ae47211 */ /* 0x000fe200078408ff */
[----:B------:R-:W-:Y:S01]  /*4840*/  IMAD.IADD R12, R174, 0x1, R12 ;  /* 0x00000001ae0c7824 */ /* 0x000fe200078e020c */
[----:B------:R1:W-:Y:S01]  /*4850*/  STL.64 [R1+0x10], R18 ;  /* 0x0000101201007387 */ /* 0x0003e20000100a00 */
[----:B------:R-:W-:Y:S02]  /*4860*/  LOP3.LUT R8, R6, 0x50, RZ, 0x3c, !PT ;  /* 0x0000005006087812 */ /* 0x000fe400078e3cff */
[----:B------:R-:W-:Y:S02]  /*4870*/  CS2R R38, SRZ ;  /* 0x0000000000267805 */ /* 0x000fe4000001ff00 */
[----:B------:R-:W-:Y:S01]  /*4880*/  LEA.HI.X.SX32 R229, R10, R35, 0x1, P2 ;  /* 0x000000230ae57211 */ /* 0x000fe200010f0eff */
[----:B------:R-:W-:Y:S01]  /*4890*/  IMAD.WIDE R10, R9, 0x2, R194 ;  /* 0x00000002090a7825 */ /* 0x000fe200078e02c2 */
[----:B------:R-:W-:-:S02]  /*48a0*/  LEA R224, P3, R4, R225, 0x1 ;  /* 0x000000e104e07211 */ /* 0x000fc400078608ff */
[----:B0-----:R-:W-:Y:S01]  /*48b0*/  LEA R14, P0, R7, R225, 0x1 ;  /* 0x000000e1070e7211 */ /* 0x001fe200078008ff */
[C---:B------:R-:W-:Y:S02]  /*48c0*/  IMAD R20, R9.reuse, 0x6, RZ ;  /* 0x0000000609147824 */ /* 0x040fe400078e02ff */
[----:B------:R-:W-:Y:S01]  /*48d0*/  IMAD R21, R9, 0x7, RZ ;  /* 0x0000000709157824 */ /* 0x000fe200078e02ff */
[----:B------:R-:W-:Y:S01]  /*48e0*/  LEA.HI.X.SX32 R15, R7, R35, 0x1, P0 ;  /* 0x00000023070f7211 */ /* 0x000fe200000f0eff */
[----:B-1----:R-:W-:Y:S01]  /*48f0*/  IMAD.SHL.U32 R18, R9, 0x4, RZ ;  /* 0x0000000409127824 */ /* 0x002fe200078e00ff */
[----:B------:R-:W-:Y:S01]  /*4900*/  LEA R236, P0, R5, R225, 0x1 ;  /* 0x000000e105ec7211 */ /* 0x000fe200078008ff */
[----:B------:R-:W-:Y:S01]  /*4910*/  IMAD R19, R9, 0x5, RZ ;  /* 0x0000000509137824 */ /* 0x000fe200078e02ff */
[-C--:B------:R-:W-:Y:S01]  /*4920*/  LEA.HI.X.SX32 R225, R4, R35.reuse, 0x1, P3 ;  /* 0x0000002304e17211 */ /* 0x080fe200018f0eff */
[----:B------:R0:W-:Y:S01]  /*4930*/  STL.64 [R1], R14 ;  /* 0x0000000e01007387 */ /* 0x0001e20000100a00 */
[----:B------:R-:W-:Y:S01]  /*4940*/  LEA.HI.X.SX32 R237, R5, R35, 0x1, P0 ;  /* 0x0000002305ed7211 */ /* 0x000fe200000f0eff */
[----:B------:R-:W-:Y:S01]  /*4950*/  IMAD.WIDE R4, R9, 0x2, R196 ;  /* 0x0000000209047825 */ /* 0x000fe200078e02c4 */
[----:B------:R-:W-:Y:S01]  /*4960*/  LOP3.LUT R7, R6, 0x60, RZ, 0x3c, !PT ;  /* 0x0000006006077812 */ /* 0x000fe200078e3cff */
[----:B------:R1:W-:Y:S01]  /*4970*/  STL.64 [R1+0x3b8], R10 ;  /* 0x0003b80a01007387 */ /* 0x0003e20000100a00 */
[----:B------:R-:W-:Y:S01]  /*4980*/  CS2R R34, SRZ ;  /* 0x0000000000227805 */ /* 0x000fe2000001ff00 */
[----:B------:R-:W-:-:S02]  /*4990*/  IMAD.IADD R8, R174, 0x1, R8 ;  /* 0x00000001ae087824 */ /* 0x000fc400078e0208 */
[----:B------:R-:W-:Y:S01]  /*49a0*/  IMAD.IADD R7, R174, 0x1, R7 ;  /* 0x00000001ae077824 */ /* 0x000fe200078e0207 */
[----:B------:R2:W-:Y:S01]  /*49b0*/  STL.64 [R1+0x3b0], R4 ;  /* 0x0003b00401007387 */ /* 0x0005e20000100a00 */
[----:B0-----:R-:W-:Y:S01]  /*49c0*/  IMAD.SHL.U32 R15, R9, 0x2, RZ ;  /* 0x00000002090f7824 */ /* 0x001fe200078e00ff */
[C---:B------:R-:W-:Y:S01]  /*49d0*/  LOP3.LUT R9, R6.reuse, 0x40, RZ, 0x3c, !PT ;  /* 0x0000004006097812 */ /* 0x040fe200078e3cff */
[----:B------:R-:W-:Y:S01]  /*49e0*/  IMAD.MOV.U32 R14, RZ, RZ, RZ ;  /* 0x000000ffff0e7224 */ /* 0x000fe200078e00ff */
[C---:B-1----:R-:W-:Y:S01]  /*49f0*/  LOP3.LUT R11, R6.reuse, 0x20, RZ, 0x3c, !PT ;  /* 0x00000020060b7812 */ /* 0x042fe200078e3cff */
[----:B------:R-:W-:Y:S01]  /*4a00*/  IMAD.WIDE R180, R15, 0x2, R194 ;  /* 0x000000020fb47825 */ /* 0x000fe200078e02c2 */
[C---:B------:R-:W-:Y:S02]  /*4a10*/  LOP3.LUT R10, R6.reuse, 0x30, RZ, 0x3c, !PT ;  /* 0x00000030060a7812 */ /* 0x040fe400078e3cff */
[----:B------:R-:W-:Y:S01]  /*4a20*/  LOP3.LUT R6, R6, 0x70, RZ, 0x3c, !PT ;  /* 0x0000007006067812 */ /* 0x000fe200078e3cff */
[C---:B------:R-:W-:Y:S01]  /*4a30*/  IMAD.IADD R11, R174.reuse, 0x1, R11 ;  /* 0x00000001ae0b7824 */ /* 0x040fe200078e020b */
[----:B------:R0:W-:Y:S01]  /*4a40*/  STL.64 [R1+0x3a8], R180 ;  /* 0x0003a8b401007387 */ /* 0x0001e20000100a00 */
[C---:B------:R-:W-:Y:S01]  /*4a50*/  IMAD.IADD R10, R174.reuse, 0x1, R10 ;  /* 0x00000001ae0a7824 */ /* 0x040fe200078e020a */
[----:B--2---:R-:W-:Y:S01]  /*4a60*/  MOV R4, RZ ;  /* 0x000000ff00047202 */ /* 0x004fe20000000f00 */
[----:B------:R-:W-:-:S02]  /*4a70*/  IMAD.IADD R9, R174, 0x1, R9 ;  /* 0x00000001ae097824 */ /* 0x000fc400078e0209 */
[----:B------:R-:W-:Y:S01]  /*4a80*/  IMAD.IADD R6, R174, 0x1, R6 ;  /* 0x00000001ae067824 */ /* 0x000fe200078e0206 */
[----:B------:R-:W-:Y:S01]  /*4a90*/  LOP3.LUT R174, R17, 0x8, RZ, 0xfc, !PT ;  /* 0x0000000811ae7812 */ /* 0x000fe200078efcff */
[----:B------:R-:W-:-:S04]  /*4aa0*/  IMAD.WIDE R178, R15, 0x2, R196 ;  /* 0x000000020fb27825 */ /* 0x000fc800078e02c4 */
[----:B------:R-:W-:Y:S01]  /*4ab0*/  IMAD.U32 R174, RZ, RZ, UR6 ;  /* 0x00000006ffae7e24 */ /* 0x000fe2000f8e00ff */
[----:B------:R1:W-:Y:S01]  /*4ac0*/  STL.64 [R1+0x3a0], R178 ;  /* 0x0003a0b201007387 */ /* 0x0003e20000100a00 */
[----:B0-----:R-:W-:Y:S01]  /*4ad0*/  IMAD.WIDE R180, R16, 0x2, R194 ;  /* 0x0000000210b47825 */ /* 0x001fe200078e02c2 */
[----:B------:R-:W-:Y:S02]  /*4ae0*/  UIADD3.64 UR6, UR4, 0x100, URZ ;  /* 0x0000010004067897 */ /* 0x000fe4000fffe03f */
[----:B------:R0:W-:Y:S01]  /*4af0*/  STL.64 [R1+0x3c0], R174 ;  /* 0x0003c0ae01007387 */ /* 0x0001e20000100a00 */
[----:B------:R-:W-:-:S03]  /*4b00*/  IMAD.MOV.U32 R5, RZ, RZ, -0x800000 ;  /* 0xff800000ff057424 */ /* 0x000fc600078e00ff */
[----:B------:R2:W-:Y:S01]  /*4b10*/  STL.64 [R1+0x398], R180 ;  /* 0x000398b401007387 */ /* 0x0005e20000100a00 */
[----:B------:R-:W-:Y:S01]  /*4b20*/  UMOV UR6, UR10 ;  /* 0x0000000a00067c82 */ /* 0x000fe20008000000 */
[----:B------:R-:W-:Y:S01]  /*4b30*/  UMOV UR7, UR11 ;  /* 0x0000000b00077c82 */ /* 0x000fe20008000000 */
[----:B-1----:R-:W-:Y:S01]  /*4b40*/  IMAD.WIDE R178, R16, 0x2, R196 ;  /* 0x0000000210b27825 */ /* 0x002fe200078e02c4 */
[----:B------:R-:W-:Y:S02]  /*4b50*/  UIADD3.64 UR10, UR6, 0x2, URZ ;  /* 0x00000002060a7897 */ /* 0x000fe4000fffe03f */
[----:B------:R-:W-:Y:S01]  /*4b60*/  UIADD3.64 UR14, UR6, 0x4, URZ ;  /* 0x00000004060e7897 */ /* 0x000fe2000fffe03f */
[C---:B0-----:R-:W-:Y:S01]  /*4b70*/  IMAD.WIDE R174, R18.reuse, 0x2, R194 ;  /* 0x0000000212ae7825 */ /* 0x041fe200078e02c2 */
[----:B------:R0:W-:Y:S01]  /*4b80*/  STL.64 [R1+0x390], R178 ;  /* 0x000390b201007387 */ /* 0x0001e20000100a00 */
[----:B------:R-:W-:Y:S02]  /*4b90*/  UIADD3.64 UR18, UR6, 0x102, URZ ;  /* 0x0000010206127897 */ /* 0x000fe4000fffe03f */
[----:B--2---:R-:W-:Y:S01]  /*4ba0*/  IMAD.WIDE R180, R18, 0x2, R196 ;  /* 0x0000000212b47825 */ /* 0x004fe200078e02c4 */
[----:B------:R1:W-:Y:S01]  /*4bb0*/  STL.64 [R1+0x388], R174 ;  /* 0x000388ae01007387 */ /* 0x0003e20000100a00 */
[----:B------:R-:W-:-:S02]  /*4bc0*/  UIADD3.64 UR22, UR6, 0x104, URZ ;  /* 0x0000010406167897 */ /* 0x000fc4000fffe03f */
[----:B------:R-:W-:Y:S01]  /*4bd0*/  UIADD3.64 UR26, UR6, 0x1fe, URZ ;  /* 0x000001fe061a7897 */ /* 0x000fe2000fffe03f */
[----:B------:R-:W-:Y:S01]  /*4be0*/  STL.64 [R1+0x380], R180 ;  /* 0x000380b401007387 */ /* 0x000fe20000100a00 */
[----:B------:R-:W-:Y:S02]  /*4bf0*/  UIADD3.64 UR30, UR6, 0x200, URZ ;  /* 0x00000200061e7897 */ /* 0x000fe4000fffe03f */
[----:B------:R-:W-:Y:S01]  /*4c00*/  UIADD3.64 UR34, UR6, 0x202, URZ ;  /* 0x0000020206227897 */ /* 0x000fe2000fffe03f */
[C---:B0-----:R-:W-:Y:S01]  /*4c10*/  IMAD.WIDE R178, R19.reuse, 0x2, R194 ;  /* 0x0000000213b27825 */ /* 0x041fe200078e02c2 */
[----:B------:R-:W-:Y:S02]  /*4c20*/  UIADD3.64 UR38, UR6, 0x204, URZ ;  /* 0x0000020406267897 */ /* 0x000fe4000fffe03f */
[----:B------:R-:W-:Y:S01]  /*4c30*/  UIADD3.64 UR42, UR6, 0x2fe, URZ ;  /* 0x000002fe062a7897 */ /* 0x000fe2000fffe03f */
[----:B-1----:R-:W-:Y:S01]  /*4c40*/  IMAD.WIDE R174, R19, 0x2, R196 ;  /* 0x0000000213ae7825 */ /* 0x002fe200078e02c4 */
[----:B------:R0:W-:Y:S01]  /*4c50*/  STL.64 [R1+0x378], R178 ;  /* 0x000378b201007387 */ /* 0x0001e20000100a00 */
[----:B------:R-:W-:-:S02]  /*4c60*/  UIADD3.64 UR46, UR6, 0x300, URZ ;  /* 0x00000300062e7897 */ /* 0x000fc4000fffe03f */
[C---:B------:R-:W-:Y:S01]  /*4c70*/  IMAD.WIDE R18, R20.reuse, 0x2, R194 ;  /* 0x0000000214127825 */ /* 0x040fe200078e02c2 */
[----:B------:R1:W-:Y:S01]  /*4c80*/  STL.64 [R1+0x370], R174 ;  /* 0x000370ae01007387 */ /* 0x0003e20000100a00 */
[----:B------:R-:W-:Y:S02]  /*4c90*/  UIADD3.64 UR50, UR6, 0x302, URZ ;  /* 0x0000030206327897 */ /* 0x000fe4000fffe03f */
[----:B------:R-:W-:Y:S01]  /*4ca0*/  UIADD3.64 UR54, UR6, 0x304, URZ ;  /* 0x0000030406367897 */ /* 0x000fe2000fffe03f */
[----:B------:R2:W-:Y:S01]  /*4cb0*/  STL.64 [R1+0x368], R18 ;  /* 0x0003681201007387 */ /* 0x0005e20000100a00 */
[----:B0-----:R-:W-:-:S04]  /*4cc0*/  IMAD.WIDE R178, R20, 0x2, R196 ;  /* 0x0000000214b27825 */ /* 0x001fc800078e02c4 */
[C---:B-1----:R-:W-:Y:S01]  /*4cd0*/  IMAD.WIDE R174, R21.reuse, 0x2, R194 ;  /* 0x0000000215ae7825 */ /* 0x042fe200078e02c2 */
[----:B------:R-:W-:Y:S03]  /*4ce0*/  STL.64 [R1+0x360], R178 ;  /* 0x000360b201007387 */ /* 0x000fe60000100a00 */
[----:B--2---:R-:W-:Y:S01]  /*4cf0*/  IMAD.WIDE R18, R21, 0x2, R196 ;  /* 0x0000000215127825 */ /* 0x004fe200078e02c4 */
[----:B------:R0:W-:Y:S03]  /*4d00*/  STL.64 [R1+0x358], R174 ;  /* 0x000358ae01007387 */ /* 0x0001e60000100a00 */
[C---:B------:R-:W-:Y:S01]  /*4d10*/  IMAD.WIDE R20, R22.reuse, 0x2, R194 ;  /* 0x0000000216147825 */ /* 0x040fe200078e02c2 */
[----:B------:R1:W-:Y:S04]  /*4d20*/  STL.64 [R1+0x350], R18 ;  /* 0x0003501201007387 */ /* 0x0003e80000100a00 */
        /* <DEDUP_REMOVED lines=10> */
[--C-:B-1----:R-:W-:Y:S01]  /*4dd0*/  IMAD.WIDE R20, R153, 0x2, R194.reuse ;  /* 0x0000000299147825 */ /* 0x102fe200078e02c2 */
[----:B------:R0:W-:Y:S03]  /*4de0*/  STL.64 [R1+0x320], R18 ;  /* 0x0003201201007387 */ /* 0x0001e60000100a00 */
[----:B--2---:R-:W-:Y:S01]  /*4df0*/  IMAD.WIDE R22, R165, 0x2, R194 ;  /* 0x00000002a5167825 */ /* 0x004fe200078e02c2 */
[----:B------:R1:W-:Y:S03]  /*4e00*/  STL.64 [R1+0x318], R20 ;  /* 0x0003181401007387 */ /* 0x0003e60000100a00 */
[----:B0-----:R-:W-:-:S04]  /*4e10*/  IMAD.WIDE R18, R153, 0x2, R196 ;  /* 0x0000000299127825 */ /* 0x001fc800078e02c4 */
[C---:B-1----:R-:W-:Y:S01]  /*4e20*/  IMAD.WIDE R20, R154.reuse, 0x2, R194 ;  /* 0x000000029a147825 */ /* 0x042fe200078e02c2 */
[----:B------:R0:W-:Y:S04]  /*4e30*/  STL.64 [R1+0x310], R18 ;  /* 0x0003101201007387 */ /* 0x0001e80000100a00 */
[----:B------:R1:W-:Y:S01]  /*4e40*/  STL.64 [R1+0x308], R20 ;  /* 0x0003081401007387 */ /* 0x0003e20000100a00 */
        /* <DEDUP_REMOVED lines=24> */
[----:B0-----:R-:W-:Y:S01]  /*4fd0*/  MOV R18, UR10 ;  /* 0x0000000a00127c02 */ /* 0x001fe20008000f00 */
[----:B------:R-:W-:Y:S01]  /*4fe0*/  IMAD.U32 R19, RZ, RZ, UR11 ;  /* 0x0000000bff137e24 */ /* 0x000fe2000f8e00ff */
[----:B------:R-:W-:Y:S01]  /*4ff0*/  UIADD3.64 UR10, UR6, 0xfe, URZ ;  /* 0x000000fe060a7897 */ /* 0x000fe2000fffe03f */
[----:B-1----:R-:W-:-:S03]  /*5000*/  IMAD.WIDE R20, R160, 0x2, R196 ;  /* 0x00000002a0147825 */ /* 0x002fc600078e02c4 */
[----:B------:R0:W-:Y:S04]  /*5010*/  STL.64 [R1+0x3d0], R18 ;  /* 0x0003d01201007387 */ /* 0x0001e80000100a00 */
[----:B------:R1:W-:Y:S01]  /*5020*/  STL.64 [R1+0x2a0], R20 ;  /* 0x0002a01401007387 */ /* 0x0003e20000100a00 */
[----:B0-----:R-:W-:Y:S02]  /*5030*/  IMAD.U32 R18, RZ, RZ, UR14 ;  /* 0x0000000eff127e24 */ /* 0x001fe4000f8e00ff */
[----:B------:R-:W-:Y:S01]  /*5040*/  IMAD.U32 R19, RZ, RZ, UR15 ;  /* 0x0000000fff137e24 */ /* 0x000fe2000f8e00ff */
[----:B------:R-:W-:Y:S01]  /*5050*/  UIADD3.64 UR14, UR6, 0x100, URZ ;  /* 0x00000100060e7897 */ /* 0x000fe2000fffe03f */
[----:B-1----:R-:W-:-:S03]  /*5060*/  IMAD.WIDE R20, R161, 0x2, R194 ;  /* 0x00000002a1147825 */ /* 0x002fc600078e02c2 */
        /* <DEDUP_REMOVED lines=15> */
[----:B-1----:R-:W-:Y:S01]  /*5160*/  IMAD.WIDE R20, R165, 0x2, R196 ;  /* 0x00000002a5147825 */ /* 0x002fe200078e02c4 */
[----:B------:R0:W-:Y:S04]  /*5170*/  STL.64 [R1+0x260], R18 ;  /* 0x0002601201007387 */ /* 0x0001e80000100a00 */
[----:B------:R1:W-:Y:S04]  /*5180*/  STL.64 [R1+0x258], R22 ;  /* 0x0002581601007387 */ /* 0x0003e80000100a00 */
[----:B------:R2:W-:Y:S01]  /*5190*/  STL.64 [R1+0x250], R20 ;  /* 0x0002501401007387 */ /* 0x0005e20000100a00 */
[----:B0-----:R-:W-:-:S04]  /*51a0*/  IMAD.WIDE R18, R166, 0x2, R194 ;  /* 0x00000002a6127825 */ /* 0x001fc800078e02c2 */
[----:B-1----:R-:W-:Y:S01]  /*51b0*/  IMAD.WIDE R22, R166, 0x2, R196 ;  /* 0x00000002a6167825 */ /* 0x002fe200078e02c4 */
[----:B------:R0:W-:Y:S03]  /*51c0*/  STL.64 [R1+0x248], R18 ;  /* 0x0002481201007387 */ /* 0x0001e60000100a00 */
[C---:B--2---:R-:W-:Y:S01]  /*51d0*/  IMAD.WIDE R20, R167.reuse, 0x2, R194 ;  /* 0x00000002a7147825 */ /* 0x044fe200078e02c2 */
[----:B------:R1:W-:Y:S04]  /*51e0*/  STL.64 [R1+0x240], R22 ;  /* 0x0002401601007387 */ /* 0x0003e80000100a00 */
[----:B------:R2:W-:Y:S01]  /*51f0*/  STL.64 [R1+0x238], R20 ;  /* 0x0002381401007387 */ /* 0x0005e20000100a00 */
[----:B0-----:R-:W-:-:S04]  /*5200*/  IMAD.WIDE R18, R167, 0x2, R196 ;  /* 0x00000002a7127825 */ /* 0x001fc800078e02c4 */
[C---:B-1----:R-:W-:Y:S01]  /*5210*/  IMAD.WIDE R22, R168.reuse, 0x2, R194 ;  /* 0x00000002a8167825 */ /* 0x042fe200078e02c2 */
[----:B------:R0:W-:Y:S03]  /*5220*/  STL.64 [R1+0x230], R18 ;  /* 0x0002301201007387 */ /* 0x0001e60000100a00 */
[----:B--2---:R-:W-:Y:S01]  /*5230*/  IMAD.WIDE R20, R168, 0x2, R196 ;  /* 0x00000002a8147825 */ /* 0x004fe200078e02c4 */
        /* <DEDUP_REMOVED lines=20> */
[----:B0-----:R-:W-:-:S05]  /*5380*/  IMAD.WIDE R18, R173, 0x2, R196 ;  /* 0x00000002ad127825 */ /* 0x001fca00078e02c4 */
[----:B------:R1:W-:Y:S02]  /*5390*/  STL.64 [R1+0x1d0], R18 ;  /* 0x0001d01201007387 */ /* 0x0003e40000100a00 */
.L_x_1:
[----:B------:R-:W2:Y:S04]  /*53a0*/  LDL.64 R186, [R1+0x3b8] ;  /* 0x0003b80001ba7983 */ /* 0x000ea80000100a00 */
[----:B------:R-:W3:Y:S04]  /*53b0*/  LDL.64 R180, [R1+0x3a8] ;  /* 0x0003a80001b47983 */ /* 0x000ee80000100a00 */
[----:B------:R-:W4:Y:S04]  /*53c0*/  LDL.64 R178, [R1+0x3a0] ;  /* 0x0003a00001b27983 */ /* 0x000f280000100a00 */
[----:B------:R-:W5:Y:S04]  /*53d0*/  LDL.64 R184, [R1+0x3b0] ;  /* 0x0003b00001b87983 */ /* 0x000f680000100a00 */
[----:B-1----:R-:W4:Y:S04]  /*53e0*/  LDL.64 R18, [R1+0x3d0] ;  /* 0x0003d00001127983 */ /* 0x002f280000100a00 */
[----:B------:R-:W4:Y:S04]  /*53f0*/  LDL.64 R188, [R1+0x3c8] ;  /* 0x0003c80001bc7983 */ /* 0x000f280000100a00 */
[----:B------:R-:W4:Y:S04]  /*5400*/  LDL.64 R172, [R1+0x398] ;  /* 0x0003980001ac7983 */ /* 0x000f280000100a00 */
[----:B------:R-:W4:Y:S04]  /*5410*/  LDL.64 R174, [R1+0x390] ;  /* 0x0003900001ae7983 */ /* 0x000f280000100a00 */
[----:B------:R-:W4:Y:S04]  /*5420*/  LDL.64 R168, [R1+0x388] ;  /* 0x0003880001a87983 */ /* 0x000f280000100a00 */
[----:B------:R-:W4:Y:S04]  /*5430*/  LDL.64 R170, [R1+0x380] ;  /* 0x0003800001aa7983 */ /* 0x000f280000100a00 */
[----:B------:R0:W-:Y:S04]  /*5440*/  STL [R1+0x3dc], R221 ;  /* 0x0003dcdd01007387 */ /* 0x0001e80000100800 */
[----:B------:R-:W4:Y:S04]  /*5450*/  LDL.64 R190, [R1+0x378] ;  /* 0x0003780001be7983 */ /* 0x000f280000100a00 */
[----:B------:R-:W4:Y:S04]  /*5460*/  LDL.64 R204, [R1+0x368] ;  /* 0x0003680001cc7983 */ /* 0x000f280000100a00 */
[----:B------:R-:W4:Y:S04]  /*5470*/  LDL.64 R206, [R1+0x370] ;  /* 0x0003700001ce7983 */ /* 0x000f280000100a00 */
[----:B------:R-:W4:Y:S04]  /*5480*/  LDL.64 R202, [R1+0x360] ;  /* 0x0003600001ca7983 */ /* 0x000f280000100a00 */
[----:B------:R-:W4:Y:S04]  /*5490*/  LDL.64 R198, [R1+0x348] ;  /* 0x0003480001c67983 */ /* 0x000f280000100a00 */
[----:B------:R-:W4:Y:S01]  /*54a0*/  LDL.64 R226, [R1+0x310] ;  /* 0x0003100001e27983 */ /* 0x000f220000100a00 */
[----:B------:R-:W-:Y:S01]  /*54b0*/  IMAD.WIDE R152, R3, 0x2, R194 ;  /* 0x0000000203987825 */ /* 0x000fe200078e02c2 */
[----:B------:R-:W-:-:S02]  /*54c0*/  MOV R15, UR55 ;  /* 0x00000037000f7c02 */ /* 0x000fc40008000f00 */
[----:B------:R-:W-:Y:S01]  /*54d0*/  MOV R16, UR54 ;  /* 0x0000003600107c02 */ /* 0x000fe20008000f00 */
[----:B------:R-:W-:Y:S01]  /*54e0*/  IMAD.WIDE R160, R3, 0x2, R196 ;  /* 0x0000000203a07825 */ /* 0x000fe200078e02c4 */
[----:B------:R-:W4:Y:S04]  /*54f0*/  LDL.64 R200, [R1+0x358] ;  /* 0x0003580001c87983 */ /* 0x000f280000100a00 */
[----:B------:R-:W4:Y:S04]  /*5500*/  LDL.64 R208, [R1+0x308] ;  /* 0x0003080001d07983 */ /* 0x000f280000100a00 */
[----:B------:R-:W4:Y:S04]  /*5510*/  LDG.E.U16 R152, desc[UR60][R152.64] ;  /* 0x0000003c98987981 */ /* 0x000f28000c1e1500 */
[----:B------:R-:W4:Y:S04]  /*5520*/  LDL.64 R214, [R1+0x2e0] ;  /* 0x0002e00001d67983 */ /* 0x000f280000100a00 */
[----:B------:R-:W4:Y:S04]  /*5530*/  LDL.64 R192, [R1+0x328] ;  /* 0x0003280001c07983 */ /* 0x000f280000100a00 */
[----:B------:R-:W4:Y:S04]  /*5540*/  LDG.E.U16 R153, desc[UR60][R160.64] ;  /* 0x0000003ca0997981 */ /* 0x000f28000c1e1500 */
[----:B------:R-:W4:Y:S04]  /*5550*/  LDL.64 R230, [R1+0x318] ;  /* 0x0003180001e67983 */ /* 0x000f280000100a00 */
[----:B0-----:R-:W4:Y:S04]  /*5560*/  LDL.64 R220, [R1+0x2f8] ;  /* 0x0002f80001dc7983 */ /* 0x001f280000100a00 */
[----:B------:R-:W4:Y:S04]  /*5570*/  LDL.64 R222, [R1+0x300] ;  /* 0x0003000001de7983 */ /* 0x000f280000100a00 */
[----:B------:R-:W4:Y:S04]  /*5580*/  LDL.64 R210, [R1+0x2d0] ;  /* 0x0002d00001d27983 */ /* 0x000f280000100a00 */
[----:B------:R-:W4:Y:S04]  /*5590*/  LDL.64 R212, [R1+0x2d8] ;  /* 0x0002d80001d47983 */ /* 0x000f280000100a00 */
[----:B------:R-:W4:Y:S04]  /*55a0*/  LDL.64 R238, [R1+0x258] ;  /* 0x0002580001ee7983 */ /* 0x000f280000100a00 */
[----:B------:R-:W4:Y:S04]  /*55b0*/  LDL.64 R242, [R1+0x260] ;  /* 0x0002600001f27983 */ /* 0x000f280000100a00 */
[----:B------:R-:W4:Y:S04]  /*55c0*/  LDL.64 R234, [R1+0x238] ;  /* 0x0002380001ea7983 */ /* 0x000f280000100a00 */
[----:B------:R-:W4:Y:S04]  /*55d0*/  LDL.64 R248, [R1+0x210] ;  /* 0x0002100001f87983 */ /* 0x000f280000100a00 */
[----:B------:R-:W4:Y:S01]  /*55e0*/  LDL.64 R246, [R1+0x208] ;  /* 0x0002080001f67983 */ /* 0x000f220000100a00 */
[----:B------:R-:W-:-:S02]  /*55f0*/  R2UR UR56, R252 ;  /* 0x00000000fc3872ca */ /* 0x000fc400000e0000 */
[----:B------:R-:W-:Y:S01]  /*5600*/  R2UR UR58, R216 ;  /* 0x00000000d83a72ca */ /* 0x000fe200000e0000 */
[----:B------:R-:W-:Y:S01]  /*5610*/  UMOV UR57, 0x40000040 ;  /* 0x4000004000397882 */ /* 0x000fe20000000000 */
[----:B------:R-:W-:Y:S01]  /*5620*/  UMOV UR59, 0x40000040 ;  /* 0x40000040003b7882 */ /* 0x000fe20000000000 */
[----:B------:R-:W-:Y:S01]  /*5630*/  MOV R20, UR51 ;  /* 0x0000003300147c02 */ /* 0x000fe20008000f00 */
[----:B------:R-:W4:Y:S01]  /*5640*/  LDL.64 R250, [R1+0x158] ;  /* 0x0001580001fa7983 */ /* 0x000f220000100a00 */
[----:B--2---:R-:W-:-:S03]  /*5650*/  IMAD.WIDE R158, R3, 0x2, R186 ;  /* 0x00000002039e7825 */ /* 0x004fc600078e02ba */
[----:B------:R-:W2:Y:S01]  /*5660*/  LDL.64 R186, [R1+0x340] ;  /* 0x0003400001ba7983 */ /* 0x000ea20000100a00 */
[----:B---3--:R-:W-:-:S03]  /*5670*/  IMAD.WIDE R154, R3, 0x2, R180 ;  /* 0x00000002039a7825 */ /* 0x008fc600078e02b4 */
[----:B------:R4:W3:Y:S04]  /*5680*/  LDG.E.U16 R181, desc[UR60][R158.64] ;  /* 0x0000003c9eb57981 */ /* 0x0008e8000c1e1500 */
[----:B------:R-:W3:Y:S01]  /*5690*/  LDG.E.U16 R177, desc[UR60][R154.64] ;  /* 0x0000003c9ab17981 */ /* 0x000ee2000c1e1500 */
[----:B-----5:R-:W-:-:S03]  /*56a0*/  IMAD.WIDE R156, R3, 0x2, R184 ;  /* 0x00000002039c7825 */ /* 0x020fc600078e02b8 */
[----:B------:R-:W5:Y:S01]  /*56b0*/  LDL.64 R184, [R1+0x330] ;  /* 0x0003300001b87983 */ /* 0x000f620000100a00 */
[----:B----4-:R-:W-:-:S03]  /*56c0*/  IMAD.WIDE R158, R3, 0x2, R178 ;  /* 0x00000002039e7825 */ /* 0x010fc600078e02b2 */
[----:B------:R-:W4:Y:S01]  /*56d0*/  LDL.64 R178, [R1+0x338] ;  /* 0x0003380001b27983 */ /* 0x000f220000100a00 */
[----:B------:R-:W-:Y:S02]  /*56e0*/  R2UR UR54, R188 ;  /* 0x00000000bc3672ca */ /* 0x000fe400000e0000 */
[----:B------:R-:W-:Y:S01]  /*56f0*/  R2UR UR55, R189 ;  /* 0x00000000bd3772ca */ /* 0x000fe200000e0000 */
[----:B------:R0:W3:Y:S04]  /*5700*/  LDG.E.U16 R180, desc[UR60][R156.64] ;  /* 0x0000003c9cb47981 */ /* 0x0000e8000c1e1500 */
[----:B------:R-:W3:Y:S01]  /*5710*/  LDL.64 R188, [R1+0x350] ;  /* 0x0003500001bc7983 */ /* 0x000ee20000100a00 */
[----:B0-----:R-:W-:-:S03]  /*5720*/  IMAD.WIDE R156, R3, 0x2, R174 ;  /* 0x00000002039c7825 */ /* 0x001fc600078e02ae */
[----:B------:R0:W3:Y:S01]  /*5730*/  LDG.E.U16 R175, desc[UR60][R158.64] ;  /* 0x0000003c9eaf7981 */ /* 0x0000e2000c1e1500 */
[----:B------:R-:W-:-:S03]  /*5740*/  IMAD.WIDE R164, R3, 0x2, R190 ;  /* 0x0000000203a47825 */ /* 0x000fc600078e02be */
[----:B------:R-:W3:Y:S01]  /*5750*/  LDL.64 R190, [R1+0x320] ;  /* 0x0003200001be7983 */ /* 0x000ee20000100a00 */
[----:B------:R-:W-:-:S03]  /*5760*/  IMAD.WIDE R160, R3, 0x2, R204 ;  /* 0x0000000203a07825 */ /* 0x000fc600078e02cc */
[----:B------:R-:W3:Y:S01]  /*5770*/  LDL.64 R204, [R1+0x2e8] ;  /* 0x0002e80001cc7983 */ /* 0x000ee20000100a00 */
[----:B0-----:R-:W-:-:S03]  /*5780*/  IMAD.WIDE R158, R3, 0x2, R206 ;  /* 0x00000002039e7825 */ /* 0x001fc600078e02ce */
[----:B------:R-:W3:Y:S01]  /*5790*/  LDL.64 R206, [R1+0x2f0] ;  /* 0x0002f00001ce7983 */ /* 0x000ee20000100a00 */
[----:B------:R-:W-:-:S03]  /*57a0*/  IMAD.WIDE R154, R3, 0x2, R170 ;  /* 0x00000002039a7825 */ /* 0x000fc600078e02aa */
[----:B------:R0:W3:Y:S04]  /*57b0*/  LDG.E.U16 R171, desc[UR60][R156.64] ;  /* 0x0000003c9cab7981 */ /* 0x0000e8000c1e1500 */
[----:B------:R-:W3:Y:S01]  /*57c0*/  LDG.E.U16 R163, desc[UR60][R158.64] ;  /* 0x0000003c9ea37981 */ /* 0x000ee2000c1e1500 */
[----:B------:R-:W-:-:S03]  /*57d0*/  IMAD.WIDE R168, R3, 0x2, R168 ;  /* 0x0000000203a87825 */ /* 0x000fc600078e02a8 */
[----:B------:R-:W3:Y:S01]  /*57e0*/  LDG.E.U16 R167, desc[UR60][R154.64] ;  /* 0x0000003c9aa77981 */ /* 0x000ee2000c1e1500 */
[----:B0-----:R-:W-:-:S03]  /*57f0*/  IMAD.WIDE R156, R3, 0x2, R202 ;  /* 0x00000002039c7825 */ /* 0x001fc600078e02ca */
[----:B------:R-:W3:Y:S04]  /*5800*/  LDG.E.U16 R168, desc[UR60][R168.64] ;  /* 0x0000003ca8a87981 */ /* 0x000ee8000c1e1500 */
[----:B------:R0:W3:Y:S01]  /*5810*/  LDG.E.U16 R159, desc[UR60][R156.64] ;  /* 0x0000003c9c9f7981 */ /* 0x0000e2000c1e1500 */
[----:B--2---:R-:W-:-:S03]  /*5820*/  IMAD.WIDE R186, R3, 0x2, R186 ;  /* 0x0000000203ba7825 */ /* 0x004fc600078e02ba */
[----:B------:R-:W2:Y:S01]  /*5830*/  LDL.64 R202, [R1+0x2c8] ;  /* 0x0002c80001ca7983 */ /* 0x000ea20000100a00 */
[----:B0-----:R-:W-:-:S03]  /*5840*/  IMAD.WIDE R156, R3, 0x2, R198 ;  /* 0x00000002039c7825 */ /* 0x001fc600078e02c6 */
[----:B------:R0:W2:Y:S04]  /*5850*/  LDG.E.U16 R182, desc[UR60][R186.64] ;  /* 0x0000003cbab67981 */ /* 0x0000a8000c1e1500 */
[----:B------:R-:W2:Y:S01]  /*5860*/  LDL.64 R198, [R1+0x2b8] ;  /* 0x0002b80001c67983 */ /* 0x000ea20000100a00 */
[----:B-----5:R-:W-:-:S03]  /*5870*/  IMAD.WIDE R184, R3, 0x2, R184 ;  /* 0x0000000203b87825 */ /* 0x020fc600078e02b8 */
[----:B------:R-:W5:Y:S01]  /*5880*/  LDG.E.U16 R164, desc[UR60][R164.64] ;  /* 0x0000003ca4a47981 */ /* 0x000f62000c1e1500 */
[----:B0-----:R-:W-:-:S03]  /*5890*/  IMAD.WIDE R186, R3, 0x2, R226 ;  /* 0x0000000203ba7825 */ /* 0x001fc600078e02e2 */
[----:B------:R-:W5:Y:S04]  /*58a0*/  LDG.E.U16 R156, desc[UR60][R156.64] ;  /* 0x0000003c9c9c7981 */ /* 0x000f68000c1e1500 */
[----:B------:R-:W5:Y:S01]  /*58b0*/  LDL.64 R226, [R1+0x2a8] ;  /* 0x0002a80001e27983 */ /* 0x000f620000100a00 */
[----:B----4-:R-:W-:-:S03]  /*58c0*/  IMAD.WIDE R178, R3, 0x2, R178 ;  /* 0x0000000203b27825 */ /* 0x010fc600078e02b2 */
[----:B------:R0:W4:Y:S01]  /*58d0*/  LDG.E.U16 R169, desc[UR60][R186.64] ;  /* 0x0000003cbaa97981 */ /* 0x000122000c1e1500 */
[----:B------:R-:W-:-:S03]  /*58e0*/  IMAD.WIDE R172, R3, 0x2, R172 ;  /* 0x0000000203ac7825 */ /* 0x000fc600078e02ac */
[----:B------:R-:W4:Y:S01]  /*58f0*/  LDG.E.U16 R179, desc[UR60][R178.64] ;  /* 0x0000003cb2b37981 */ /* 0x000f22000c1e1500 */
[----:B------:R-:W-:-:S03]  /*5900*/  IMAD.WIDE R154, R3, 0x2, R200 ;  /* 0x00000002039a7825 */ /* 0x000fc600078e02c8 */
[----:B------:R-:W4:Y:S01]  /*5910*/  LDG.E.U16 R172, desc[UR60][R172.64] ;  /* 0x0000003cacac7981 */ /* 0x000f22000c1e1500 */
[----:B---3--:R-:W-:-:S03]  /*5920*/  IMAD.WIDE R188, R3, 0x2, R188 ;  /* 0x0000000203bc7825 */ /* 0x008fc600078e02bc */
[----:B------:R-:W3:Y:S04]  /*5930*/  LDG.E.U16 R155, desc[UR60][R154.64] ;  /* 0x0000003c9a9b7981 */ /* 0x000ee8000c1e1500 */
[----:B------:R1:W3:Y:S01]  /*5940*/  LDG.E.U16 R178, desc[UR60][R184.64] ;  /* 0x0000003cb8b27981 */ /* 0x0002e2000c1e1500 */
[----:B------:R-:W-:-:S03]  /*5950*/  IMAD.WIDE R190, R3, 0x2, R190 ;  /* 0x0000000203be7825 */ /* 0x000fc600078e02be */
[----:B------:R-:W4:Y:S01]  /*5960*/  LDL.64 R200, [R1+0x2c0] ;  /* 0x0002c00001c87983 */ /* 0x000f220000100a00 */
[----:B0-----:R-:W-:-:S03]  /*5970*/  IMAD.WIDE R186, R3, 0x2, R204 ;  /* 0x0000000203ba7825 */ /* 0x001fc600078e02cc */
[----:B------:R0:W3:Y:S01]  /*5980*/  LDG.E.U16 R154, desc[UR60][R188.64] ;  /* 0x0000003cbc9a7981 */ /* 0x0000e2000c1e1500 */
[----:B-1----:R-:W-:-:S03]  /*5990*/  IMAD.WIDE R184, R3, 0x2, R208 ;  /* 0x0000000203b87825 */ /* 0x002fc600078e02d0 */
[----:B------:R1:W3:Y:S04]  /*59a0*/  LDG.E.U16 R173, desc[UR60][R190.64] ;  /* 0x0000003cbead7981 */ /* 0x0002e8000c1e1500 */
[----:B------:R-:W3:Y:S01]  /*59b0*/  LDL.64 R208, [R1+0x2b0] ;  /* 0x0002b00001d07983 */ /* 0x000ee20000100a00 */
[----:B------:R-:W-:-:S03]  /*59c0*/  IMAD.WIDE R192, R3, 0x2, R192 ;  /* 0x0000000203c07825 */ /* 0x000fc600078e02c0 */
[----:B------:R1:W3:Y:S01]  /*59d0*/  LDG.E.U16 R166, desc[UR60][R184.64] ;  /* 0x0000003cb8a67981 */ /* 0x0002e2000c1e1500 */
[----:B0-----:R-:W-:-:S03]  /*59e0*/  IMAD.WIDE R188, R3, 0x2, R230 ;  /* 0x0000000203bc7825 */ /* 0x001fc600078e02e6 */
[----:B------:R-:W3:Y:S01]  /*59f0*/  LDL.64 R204, [R1+0x290] ;  /* 0x0002900001cc7983 */ /* 0x000ee20000100a00 */
[----:B-1----:R-:W-:-:S03]  /*5a00*/  IMAD.WIDE R190, R3, 0x2, R220 ;  /* 0x0000000203be7825 */ /* 0x002fc600078e02dc */
[----:B------:R-:W3:Y:S01]  /*5a10*/  LDL.64 R220, [R1+0x280] ;  /* 0x0002800001dc7983 */ /* 0x000ee20000100a00 */
[----:B------:R-:W-:-:S03]  /*5a20*/  IMAD.WIDE R184, R3, 0x2, R214 ;  /* 0x0000000203b87825 */ /* 0x000fc600078e02d6 */
[----:B------:R-:W3:Y:S04]  /*5a30*/  LDL.64 R214, [R1+0x288] ;  /* 0x0002880001d67983 */ /* 0x000ee80000100a00 */
[----:B------:R0:W3:Y:S04]  /*5a40*/  LDG.E.U16 R174, desc[UR60][R192.64] ;  /* 0x0000003cc0ae7981 */ /* 0x0000e8000c1e1500 */
[----:B------:R1:W3:Y:S04]  /*5a50*/  LDG.E.U16 R170, desc[UR60][R188.64] ;  /* 0x0000003cbcaa7981 */ /* 0x0002e8000c1e1500 */
[----:B------:R1:W3:Y:S01]  /*5a60*/  LDG.E.U16 R158, desc[UR60][R186.64] ;  /* 0x0000003cba9e7981 */ /* 0x0002e2000c1e1500 */
[----:B0-----:R-:W-:-:S03]  /*5a70*/  IMAD.WIDE R192, R3, 0x2, R222 ;  /* 0x0000000203c07825 */ /* 0x001fc600078e02de */
[----:B------:R-:W3:Y:S01]  /*5a80*/  LDL.64 R222, [R1+0x2a0] ;  /* 0x0002a00001de7983 */ /* 0x000ee20000100a00 */
[----:B-1----:R-:W-:-:S03]  /*5a90*/  IMAD.WIDE R188, R3, 0x2, R206 ;  /* 0x0000000203bc7825 */ /* 0x002fc600078e02ce */
[----:B------:R-:W3:Y:S01]  /*5aa0*/  LDL.64 R206, [R1+0x298] ;  /* 0x0002980001ce7983 */ /* 0x000ee20000100a00 */
[----:B------:R-:W-:-:S03]  /*5ab0*/  IMAD.WIDE R186, R3, 0x2, R210 ;  /* 0x0000000203ba7825 */ /* 0x000fc600078e02d2 */
[----:B------:R-:W3:Y:S04]  /*5ac0*/  LDL.64 R210, [R1+0x270] ;  /* 0x0002700001d27983 */ /* 0x000ee80000100a00 */
[----:B------:R-:W3:Y:S04]  /*5ad0*/  LDG.E.U16 R165, desc[UR60][R192.64] ;  /* 0x0000003cc0a57981 */ /* 0x000ee8000c1e1500 */
[----:B------:R0:W3:Y:S04]  /*5ae0*/  LDG.E.U16 R157, desc[UR60][R184.64] ;  /* 0x0000003cb89d7981 */ /* 0x0000e8000c1e1500 */
[----:B------:R-:W3:Y:S04]  /*5af0*/  LDL.64 R230, [R1+0x250] ;  /* 0x0002500001e67983 */ /* 0x000ee80000100a00 */
[----:B------:R-:W3:Y:S01]  /*5b00*/  LDG.E.U16 R160, desc[UR60][R160.64] ;  /* 0x0000003ca0a07981 */ /* 0x000ee2000c1e1500 */
[----:B0-----:R-:W-:-:S03]  /*5b10*/  IMAD.WIDE R184, R3, 0x2, R212 ;  /* 0x0000000203b87825 */ /* 0x001fc600078e02d4 */
[----:B------:R-:W3:Y:S04]  /*5b20*/  LDL.64 R212, [R1+0x278] ;  /* 0x0002780001d47983 */ /* 0x000ee80000100a00 */
[----:B------:R-:W3:Y:S04]  /*5b30*/  LDG.E.U16 R162, desc[UR60][R190.64] ;  /* 0x0000003cbea27981 */ /* 0x000ee8000c1e1500 */
[----:B------:R-:W3:Y:S01]  /*5b40*/  LDG.E.U16 R161, desc[UR60][R188.64] ;  /* 0x0000003cbca17981 */ /* 0x000ee2000c1e1500 */
[----:B--2---:R-:W-:-:S03]  /*5b50*/  IMAD.WIDE R192, R3, 0x2, R198 ;  /* 0x0000000203c07825 */ /* 0x004fc600078e02c6 */
[----:B------:R5:W2:Y:S04]  /*5b60*/  LDG.E.U16 R199, desc[UR60][R186.64] ;  /* 0x0000003cbac77981 */ /* 0x000aa8000c1e1500 */
[----:B------:R3:W2:Y:S01]  /*5b70*/  LDG.E.U16 R198, desc[UR60][R184.64] ;  /* 0x0000003cb8c67981 */ /* 0x0006a2000c1e1500 */
[----:B-----5:R-:W-:-:S03]  /*5b80*/  IMAD.WIDE R186, R3, 0x2, R226 ;  /* 0x0000000203ba7825 */ /* 0x020fc600078e02e2 */
[----:B------:R-:W5:Y:S01]  /*5b90*/  LDL.64 R226, [R1+0x248] ;  /* 0x0002480001e27983 */ /* 0x000f620000100a00 */
[----:B------:R-:W-:-:S03]  /*5ba0*/  IMAD.WIDE R188, R3, 0x2, R202 ;  /* 0x0000000203bc7825 */ /* 0x000fc600078e02ca */
[----:B------:R0:W2:Y:S01]  /*5bb0*/  LDG.E.U16 R202, desc[UR60][R192.64] ;  /* 0x0000003cc0ca7981 */ /* 0x0000a2000c1e1500 */
[----:B----4-:R-:W-:-:S03]  /*5bc0*/  IMAD.WIDE R190, R3, 0x2, R200 ;  /* 0x0000000203be7825 */ /* 0x010fc600078e02c8 */
[----:B------:R-:W4:Y:S04]  /*5bd0*/  LDG.E.U16 R200, desc[UR60][R188.64] ;  /* 0x0000003cbcc87981 */ /* 0x000f28000c1e1500 */
[----:B------:R-:W2:Y:S01]  /*5be0*/  LDG.E.U16 R201, desc[UR60][R190.64] ;  /* 0x0000003cbec97981 */ /* 0x000ea2000c1e1500 */
[----:B---3--:R-:W-:-:S03]  /*5bf0*/  IMAD.WIDE R184, R3, 0x2, R208 ;  /* 0x0000000203b87825 */ /* 0x008fc600078e02d0 */
[----:B------:R-:W3:Y:S04]  /*5c00*/  LDL.64 R208, [R1+0x268] ;  /* 0x0002680001d07983 */ /* 0x000ee80000100a00 */
[----:B------:R1:W2:Y:S01]  /*5c10*/  LDG.E.U16 R203, desc[UR60][R184.64] ;  /* 0x0000003cb8cb7981 */ /* 0x0002a2000c1e1500 */
[----:B0-----:R-:W-:-:S03]  /*5c20*/  IMAD.WIDE R192, R3, 0x2, R204 ;  /* 0x0000000203c07825 */ /* 0x001fc600078e02cc */
[----:B------:R0:W2:Y:S01]  /*5c30*/  LDG.E.U16 R204, desc[UR60][R186.64] ;  /* 0x0000003cbacc7981 */ /* 0x0000a2000c1e1500 */
[----:B-1----:R-:W-:-:S03]  /*5c40*/  IMAD.WIDE R184, R3, 0x2, R214 ;  /* 0x0000000203b87825 */ /* 0x002fc600078e02d6 */
[----:B------:R-:W4:Y:S01]  /*5c50*/  LDL.64 R214, [R1+0x240] ;  /* 0x0002400001d67983 */ /* 0x000f220000100a00 */
[----:B0-----:R-:W-:-:S03]  /*5c60*/  IMAD.WIDE R186, R3, 0x2, R220 ;  /* 0x0000000203ba7825 */ /* 0x001fc600078e02dc */
[----:B------:R-:W2:Y:S01]  /*5c70*/  LDL.64 R220, [R1+0x228] ;  /* 0x0002280001dc7983 */ /* 0x000ea20000100a00 */
[----:B------:R-:W-:-:S03]  /*5c80*/  IMAD.WIDE R188, R3, 0x2, R222 ;  /* 0x0000000203bc7825 */ /* 0x000fc600078e02de */
[----:B------:R-:W2:Y:S01]  /*5c90*/  LDL.64 R222, [R1+0x230] ;  /* 0x0002300001de7983 */ /* 0x000ea20000100a00 */
[----:B------:R-:W-:-:S03]  /*5ca0*/  IMAD.WIDE R190, R3, 0x2, R206 ;  /* 0x0000000203be7825 */ /* 0x000fc600078e02ce */
[----:B------:R-:W2:Y:S04]  /*5cb0*/  LDG.E.U16 R205, desc[UR60][R188.64] ;  /* 0x0000003cbccd7981 */ /* 0x000ea8000c1e1500 */
[----:B------:R0:W2:Y:S04]  /*5cc0*/  LDG.E.U16 R206, desc[UR60][R190.64] ;  /* 0x0000003cbece7981 */ /* 0x0000a8000c1e1500 */
[----:B------:R-:W2:Y:S01]  /*5cd0*/  LDG.E.U16 R207, desc[UR60][R192.64] ;  /* 0x0000003cc0cf7981 */ /* 0x000ea2000c1e1500 */
[----:B0-----:R-:W-:-:S05]  /*5ce0*/  IMAD.WIDE R190, R3, 0x2, R210 ;  /* 0x0000000203be7825 */ /* 0x001fca00078e02d2 */
[----:B------:R-:W2:Y:S01]  /*5cf0*/  LDG.E.U16 R211, desc[UR60][R190.64] ;  /* 0x0000003cbed37981 */ /* 0x000ea2000c1e1500 */
[----:B------:R-:W-:-:S05]  /*5d00*/  IMAD.WIDE R188, R3, 0x2, R212 ;  /* 0x0000000203bc7825 */ /* 0x000fca00078e02d4 */
[----:B------:R0:W2:Y:S02]  /*5d10*/  LDG.E.U16 R210, desc[UR60][R188.64] ;  /* 0x0000003cbcd27981 */ /* 0x0000a4000c1e1500 */
[C---:B0-----:R-:W-:Y:S02]  /*5d20*/  IMAD.WIDE R188, R3.reuse, 0x2, R230 ;  /* 0x0000000203bc7825 */ /* 0x041fe400078e02e6 */
[----:B------:R-:W2:Y:S02]  /*5d30*/  LDL.64 R230, [R1+0x218] ;  /* 0x0002180001e67983 */ /* 0x000ea40000100a00 */
[C---:B-----5:R-:W-:Y:S02]  /*5d40*/  IMAD.WIDE R190, R3.reuse, 0x2, R226 ;  /* 0x0000000203be7825 */ /* 0x060fe400078e02e2 */
[----:B------:R-:W5:Y:S04]  /*5d50*/  LDL.64 R226, [R1+0x220] ;  /* 0x0002200001e27983 */ /* 0x000f680000100a00 */
[----:B------:R-:W5:Y:S01]  /*5d60*/  LDG.E.U16 R190, desc[UR60][R190.64] ;  /* 0x0000003cbebe7981 */ /* 0x000f62000c1e1500 */
[----:B---3--:R-:W-:-:S03]  /*5d70*/  IMAD.WIDE R192, R3, 0x2, R208 ;  /* 0x0000000203c07825 */ /* 0x008fc600078e02d0 */
[----:B------:R0:W3:Y:S04]  /*5d80*/  LDG.E.U16 R209, desc[UR60][R186.64] ;  /* 0x0000003cbad17981 */ /* 0x0000e8000c1e1500 */
[----:B------:R4:W3:Y:S04]  /*5d90*/  LDG.E.U16 R212, desc[UR60][R192.64] ;  /* 0x0000003cc0d47981 */ /* 0x0008e8000c1e1500 */
[----:B------:R1:W3:Y:S01]  /*5da0*/  LDG.E.U16 R208, desc[UR60][R184.64] ;  /* 0x0000003cb8d07981 */ /* 0x0002e2000c1e1500 */
[----:B0-----:R-:W-:-:S03]  /*5db0*/  IMAD.WIDE R186, R3, 0x2, R238 ;  /* 0x0000000203ba7825 */ /* 0x001fc600078e02ee */
[----:B------:R-:W3:Y:S01]  /*5dc0*/  LDL.64 R238, [R1+0x1e0] ;  /* 0x0001e00001ee7983 */ /* 0x000ee20000100a00 */
[----:B----4-:R-:W-:-:S03]  /*5dd0*/  IMAD.WIDE R192, R3, 0x2, R214 ;  /* 0x0000000203c07825 */ /* 0x010fc600078e02d6 */
[----:B------:R2:W4:Y:S01]  /*5de0*/  LDG.E.U16 R215, desc[UR60][R188.64] ;  /* 0x0000003cbcd77981 */ /* 0x000522000c1e1500 */
[----:B-1----:R-:W-:-:S03]  /*5df0*/  IMAD.WIDE R184, R3, 0x2, R242 ;  /* 0x0000000203b87825 */ /* 0x002fc600078e02f2 */
[----:B------:R0:W4:Y:S04]  /*5e00*/  LDG.E.U16 R214, desc[UR60][R186.64] ;  /* 0x0000003cbad67981 */ /* 0x000128000c1e1500 */
[----:B------:R1:W4:Y:S01]  /*5e10*/  LDG.E.U16 R213, desc[UR60][R184.64] ;  /* 0x0000003cb8d57981 */ /* 0x000322000c1e1500 */
[----:B--2---:R-:W-:-:S03]  /*5e20*/  IMAD.WIDE R188, R3, 0x2, R220 ;  /* 0x0000000203bc7825 */ /* 0x004fc600078e02dc */
[----:B------:R-:W2:Y:S01]  /*5e30*/  LDL.64 R220, [R1+0x200] ;  /* 0x0002000001dc7983 */ /* 0x000ea20000100a00 */
[----:B0-----:R-:W-:-:S03]  /*5e40*/  IMAD.WIDE R186, R3, 0x2, R222 ;  /* 0x0000000203ba7825 */ /* 0x001fc600078e02de */
[----:B------:R-:W3:Y:S01]  /*5e50*/  LDL.64 R222, [R1+0x1f8] ;  /* 0x0001f80001de7983 */ /* 0x000ee20000100a00 */
[----:B-1----:R-:W-:-:S03]  /*5e60*/  IMAD.WIDE R184, R3, 0x2, R234 ;  /* 0x0000000203b87825 */ /* 0x002fc600078e02ea */
[----:B------:R-:W4:Y:S04]  /*5e70*/  LDL.64 R242, [R1+0x1f0] ;  /* 0x0001f00001f27983 */ /* 0x000f280000100a00 */
[----:B------:R-:W4:Y:S04]  /*5e80*/  LDG.E.U16 R191, desc[UR60][R184.64] ;  /* 0x0000003cb8bf7981 */ /* 0x000f28000c1e1500 */
[----:B------:R-:W4:Y:S04]  /*5e90*/  LDG.E.U16 R192, desc[UR60][R192.64] ;  /* 0x0000003cc0c07981 */ /* 0x000f28000c1e1500 */
[----:B------:R-:W4:Y:S04]  /*5ea0*/  LDL.64 R234, [R1+0x1d0] ;  /* 0x0001d00001ea7983 */ /* 0x000f280000100a00 */
[----:B------:R-:W4:Y:S04]  /*5eb0*/  LDG.E.U16 R188, desc[UR60][R188.64] ;  /* 0x0000003cbcbc7981 */ /* 0x000f28000c1e1500 */
[----:B------:R0:W4:Y:S02]  /*5ec0*/  LDG.E.U16 R193, desc[UR60][R186.64] ;  /* 0x0000003cbac17981 */ /* 0x000124000c1e1500 */
[----:B0-----:R-:W-:-:S02]  /*5ed0*/  IMAD.WIDE R186, R3, 0x2, R230 ;  /* 0x0000000203ba7825 */ /* 0x001fc400078e02e6 */
[----:B------:R-:W4:Y:S04]  /*5ee0*/  LDL.64 R230, [R1+0x1d8] ;  /* 0x0001d80001e67983 */ /* 0x000f280000100a00 */
[----:B------:R-:W4:Y:S01]  /*5ef0*/  LDG.E.U16 R186, desc[UR60][R186.64] ;  /* 0x0000003cbaba7981 */ /* 0x000f22000c1e1500 */
[----:B-----5:R-:W-:-:S03]  /*5f00*/  IMAD.WIDE R184, R3, 0x2, R226 ;  /* 0x0000000203b87825 */ /* 0x020fc600078e02e2 */
[----:B------:R-:W5:Y:S04]  /*5f10*/  LDL.64 R226, [R1+0x1e8] ;  /* 0x0001e80001e27983 */ /* 0x000f680000100a00 */
[----:B------:R0:W5:Y:S02]  /*5f20*/  LDG.E.U16 R189, desc[UR60][R184.64] ;  /* 0x0000003cb8bd7981 */ /* 0x000164000c1e1500 */
[C---:B0-----:R-:W-:Y:S01]  /*5f30*/  IMAD.WIDE R184, R3.reuse, 0x2, R248 ;  /* 0x0000000203b87825 */ /* 0x041fe200078e02f8 */
[----:B------:R-:W-:Y:S01]  /*5f40*/  MOV R21, UR50 ;  /* 0x0000003200157c02 */ /* 0x000fe20008000f00 */
[----:B------:R-:W5:Y:S04]  /*5f50*/  LDL.64 R248, [R1+0x148] ;  /* 0x0001480001f87983 */ /* 0x000f680000100a00 */
[----:B------:R0:W5:Y:S02]  /*5f60*/  LDG.E.U16 R187, desc[UR60][R184.64] ;  /* 0x0000003cb8bb7981 */ /* 0x000164000c1e1500 */
[C---:B0-----:R-:W-:Y:S01]  /*5f70*/  IMAD.WIDE R184, R3.reuse, 0x2, R246 ;  /* 0x0000000203b87825 */ /* 0x041fe200078e02f6 */
[----:B------:R-:W-:Y:S01]  /*5f80*/  R2UR UR50, R18 ;  /* 0x00000000123272ca */ /* 0x000fe200000e0000 */
[----:B------:R-:W5:Y:S04]  /*5f90*/  LDL.64 R246, [R1+0x138] ;  /* 0x0001380001f67983 */ /* 0x000f680000100a00 */
[----:B------:R2:W5:Y:S02]  /*5fa0*/  LDG.E.U16 R218, desc[UR60][R184.64] ;  /* 0x0000003cb8da7981 */ /* 0x000564000c1e1500 */
[----:B--2---:R-:W-:-:S05]  /*5fb0*/  IMAD.WIDE R184, R3, 0x2, R220 ;  /* 0x0000000203b87825 */ /* 0x004fca00078e02dc */
[----:B------:R3:W2:Y:S02]  /*5fc0*/  LDG.E.U16 R220, desc[UR60][R184.64] ;  /* 0x0000003cb8dc7981 */ /* 0x0006a4000c1e1500 */
[----:B---3--:R-:W-:-:S05]  /*5fd0*/  IMAD.WIDE R184, R3, 0x2, R222 ;  /* 0x0000000203b87825 */ /* 0x008fca00078e02de */
[----:B------:R4:W3:Y:S02]  /*5fe0*/  LDG.E.U16 R222, desc[UR60][R184.64] ;  /* 0x0000003cb8de7981 */ /* 0x0008e4000c1e1500 */
[----:B----4-:R-:W-:Y:S01]  /*5ff0*/  IMAD.WIDE R184, R3, 0x2, R242 ;  /* 0x0000000203b87825 */ /* 0x010fe200078e02f2 */
[----:B------:R-:W-:Y:S01]  /*6000*/  R2UR UR51, R19 ;  /* 0x00000000133372ca */ /* 0x000fe200000e0000 */
[----:B------:R-:W4:Y:S04]  /*6010*/  LDL.64 R242, [R1+0x128] ;  /* 0x0001280001f27983 */ /* 0x000f280000100a00 */
[----:B------:R5:W4:Y:S02]  /*6020*/  LDG.E.U16 R223, desc[UR60][R184.64] ;  /* 0x0000003cb8df7981 */ /* 0x000b24000c1e1500 */
[----:B-----5:R-:W-:-:S05]  /*6030*/  IMAD.WIDE R184, R3, 0x2, R226 ;  /* 0x0000000203b87825 */ /* 0x020fca00078e02e2 */
[----:B------:R0:W5:Y:S02]  /*6040*/  LDG.E.U16 R226, desc[UR60][R184.64] ;  /* 0x0000003cb8e27981 */ /* 0x000164000c1e1500 */
[C---:B0-----:R-:W-:Y:S01]  /*6050*/  IMAD.WIDE R184, R3.reuse, 0x2, R238 ;  /* 0x0000000203b87825 */ /* 0x041fe200078e02ee */
[----:B------:R-:W-:Y:S01]  /*6060*/  MOV R22, UR49 ;  /* 0x0000003100167c02 */ /* 0x000fe20008000f00 */
[----:B------:R-:W5:Y:S04]  /*6070*/  LDL.64 R238, [R1+0x118] ;  /* 0x0001180001ee7983 */ /* 0x000f680000100a00 */
[----:B------:R0:W5:Y:S02]  /*6080*/  LDG.E.U16 R227, desc[UR60][R184.64] ;  /* 0x0000003cb8e37981 */ /* 0x000164000c1e1500 */
[----:B0-----:R-:W-:-:S05]  /*6090*/  IMAD.WIDE R184, R3, 0x2, R230 ;  /* 0x0000000203b87825 */ /* 0x001fca00078e02e6 */
[----:B------:R0:W5:Y:S02]  /*60a0*/  LDG.E.U16 R230, desc[UR60][R184.64] ;  /* 0x0000003cb8e67981 */ /* 0x000164000c1e1500 */
[----:B0-----:R-:W-:Y:S01]  /*60b0*/  IMAD.WIDE R184, R3, 0x2, R234 ;  /* 0x0000000203b87825 */ /* 0x001fe200078e02ea */
[----:B------:R-:W-:Y:S01]  /*60c0*/  MOV R23, UR48 ;  /* 0x0000003000177c02 */ /* 0x000fe20008000f00 */
[----:B------:R-:W5:Y:S04]  /*60d0*/  LDL.64 R234, [R1+0x108] ;  /* 0x0001080001ea7983 */ /* 0x000f680000100a00 */
[----:B------:R-:W5:Y:S01]  /*60e0*/  LDG.E.U16 R184, desc[UR60][R184.64] ;  /* 0x0000003cb8b87981 */ /* 0x000f62000c1e1500 */
[----:B------:R-:W-:Y:S06]  /*60f0*/  BAR.SYNC.DEFER_BLOCKING 0x0 ;  /* 0x0000000000007b1d */ /* 0x000fec0000010000 */
[----:B------:R-:W-:Y:S04]  /*6100*/  STS.U16 [R13+0x8000], R152 ;  /* 0x008000980d007388 */ /* 0x000fe80000000400 */
[----:B------:R-:W-:Y:S04]  /*6110*/  STS.U16 [R13+0xa000], R153 ;  /* 0x00a000990d007388 */ /* 0x000fe80000000400 */
[----:B------:R-:W-:Y:S04]  /*6120*/  STS.U16 [R13+0x8400], R156 ;  /* 0x0084009c0d007388 */ /* 0x000fe80000000400 */
[----:B------:R-:W-:Y:S04]  /*6130*/  STS.U16 [R13+0xa400], R182 ;  /* 0x00a400b60d007388 */ /* 0x000fe80000000400 */
[----:B------:R-:W-:Y:S04]  /*6140*/  STS.U16 [R13+0x8800], R200 ;  /* 0x008800c80d007388 */ /* 0x000fe80000000400 */
[----:B------:R0:W-:Y:S04]  /*6150*/  STS.U16 [R13+0xa800], R201 ;  /* 0x00a800c90d007388 */ /* 0x0001e80000000400 */
[----:B------:R-:W-:Y:S04]  /*6160*/  STS.U16 [R13+0x8c00], R190 ;  /* 0x008c00be0d007388 */ /* 0x000fe80000000400 */
[----:B------:R-:W-:Y:S04]  /*6170*/  STS.U16 [R13+0xac00], R192 ;  /* 0x00ac00c00d007388 */ /* 0x000fe80000000400 */
[----:B------:R-:W-:Y:S04]  /*6180*/  STS.U16 [R12+0x8880], R202 ;  /* 0x008880ca0c007388 */ /* 0x000fe80000000400 */
[----:B------:R1:W-:Y:S04]  /*6190*/  STS.U16 [R12+0xa880], R203 ;  /* 0x00a880cb0c007388 */ /* 0x0003e80000000400 */
[----:B------:R2:W-:Y:S01]  /*61a0*/  STS.U16 [R12+0xac80], R193 ;  /* 0x00ac80c10c007388 */ /* 0x0005e20000000400 */
[----:B------:R-:W-:Y:S01]  /*61b0*/  UIADD3.64 UR48, UR4, 0x80, URZ ;  /* 0x0000008004307897 */ /* 0x000fe2000fffe03f */
[----:B------:R-:W-:-:S02]  /*61c0*/  MOV R18, UR53 ;  /* 0x0000003500127c02 */ /* 0x000fc40008000f00 */
[----:B------:R-:W-:Y:S01]  /*61d0*/  MOV R19, UR52 ;  /* 0x0000003400137c02 */ /* 0x000fe20008000f00 */
[----:B0-----:R-:W5:Y:S04]  /*61e0*/  LDL.64 R200, [R1+0x168] ;  /* 0x0001680001c87983 */ /* 0x001f680000100a00 */
[----:B-1----:R-:W5:Y:S04]  /*61f0*/  LDL.64 R202, [R1+0x198] ;  /* 0x0001980001ca7983 */ /* 0x002f680000100a00 */
[----:B--2---:R-:W2:Y:S04]  /*6200*/  LDL.64 R192, [R1+0x1b8] ;  /* 0x0001b80001c07983 */ /* 0x004ea80000100a00 */
[----:B------:R-:W-:Y:S04]  /*6210*/  STS.U16 [R12+0x8080], R181 ;  /* 0x008080b50c007388 */ /* 0x000fe80000000400 */
[----:B------:R-:W-:Y:S04]  /*6220*/  STS.U16 [R12+0xa080], R180 ;  /* 0x00a080b40c007388 */ /* 0x000fe80000000400 */
[----:B------:R-:W-:Y:S04]  /*6230*/  STS.U16 [R12+0x8480], R179 ;  /* 0x008480b30c007388 */ /* 0x000fe80000000400 */
[----:B------:R-:W-:Y:S04]  /*6240*/  STS.U16 [R12+0xa480], R178 ;  /* 0x00a480b20c007388 */ /* 0x000fe80000000400 */
[----:B------:R0:W-:Y:S04]  /*6250*/  STS.U16 [R12+0x8c80], R191 ;  /* 0x008c80bf0c007388 */ /* 0x0001e80000000400 */
[----:B------:R-:W-:Y:S04]  /*6260*/  STS.U16 [R11+0x8100], R177 ;  /* 0x008100b10b007388 */ /* 0x000fe80000000400 */
[----:B------:R-:W-:Y:S04]  /*6270*/  STS.U16 [R11+0xa100], R175 ;  /* 0x00a100af0b007388 */ /* 0x000fe80000000400 */
[----:B------:R1:W-:Y:S04]  /*6280*/  STS.U16 [R11+0x8500], R174 ;  /* 0x008500ae0b007388 */ /* 0x0003e80000000400 */
        /* <DEDUP_REMOVED lines=33> */
[----:B------:R-:W-:Y:S04]  /*64a0*/  STS.U16 [R7+0x8b00], R212 ;  /* 0x008b00d407007388 */ /* 0x000fe80000000400 */
[----:B------:R-:W-:Y:S04]  /*64b0*/  STS.U16 [R7+0xab00], R213 ;  /* 0x00ab00d507007388 */ /* 0x000fe80000000400 */
[----:B-----5:R-:W-:Y:S04]  /*64c0*/  STS.U16 [R7+0x8f00], R226 ;  /* 0x008f00e207007388 */ /* 0x020fe80000000400 */
[----:B0-----:R-:W3:Y:S04]  /*64d0*/  LDL.64 R190, [R1+0x1a8] ;  /* 0x0001a80001be7983 */ /* 0x001ee80000100a00 */
[----:B-1----:R-:W4:Y:S04]  /*64e0*/  LDL.64 R174, [R1+0x1c8] ;  /* 0x0001c80001ae7983 */ /* 0x002f280000100a00 */
        /* <DEDUP_REMOVED lines=9> */
[----:B------:R0:W-:Y:S06]  /*6580*/  MEMBAR.ALL.CTA ;  /* 0x0000000000007992 */ /* 0x0001ec0000008000 */
[----:B0-----:R-:W0:Y:S04]  /*6590*/  FENCE.VIEW.ASYNC.S ;  /* 0x00000000000073c6 */ /* 0x001e280000000000 */
[----:B------:R-:W4:Y:S01]  /*65a0*/  LDL.64 R178, [R1+0x188] ;  /* 0x0001880001b27983 */ /* 0x000f220000100a00 */
[----:B------:R-:W-:-:S03]  /*65b0*/  UIADD3.64 UR52, UR4, 0x100, URZ ;  /* 0x0000010004347897 */ /* 0x000fc6000fffe03f */
[----:B------:R-:W4:Y:S04]  /*65c0*/  LDL.64 R208, [R1+0xf8] ;  /* 0x0000f80001d07983 */ /* 0x000f280000100a00 */
[----:B------:R-:W4:Y:S04]  /*65d0*/  LDL.64 R180, [R1+0x178] ;  /* 0x0001780001b47983 */ /* 0x000f280000100a00 */
[----:B------:R-:W4:Y:S04]  /*65e0*/  LDL.64 R204, [R1+0x1c0] ;  /* 0x0001c00001cc7983 */ /* 0x000f280000100a00 */
[----:B------:R-:W4:Y:S01]  /*65f0*/  LDL.64 R168, [R1+0xe8] ;  /* 0x0000e80001a87983 */ /* 0x000f220000100a00 */
[----:B0-----:R-:W-:Y:S06]  /*6600*/  BAR.SYNC.DEFER_BLOCKING 0x0 ;  /* 0x0000000000007b1d */ /* 0x001fec0000010000 */
[----:B------:R-:W4:Y:S04]  /*6610*/  LDL.64 R214, [R1+0x180] ;  /* 0x0001800001d67983 */ /* 0x000f280000100a00 */
[----:B------:R-:W4:Y:S04]  /*6620*/  LDL.64 R222, [R1+0x140] ;  /* 0x0001400001de7983 */ /* 0x000f280000100a00 */
[----:B------:R-:W4:Y:S04]  /*6630*/  LDL.64 R198, [R1+0x1b0] ;  /* 0x0001b00001c67983 */ /* 0x000f280000100a00 */
[----:B------:R-:W4:Y:S01]  /*6640*/  LDL.64 R226, [R1+0x150] ;  /* 0x0001500001e27983 */ /* 0x000f220000100a00 */
[----:B------:R-:W-:-:S03]  /*6650*/  WARPGROUP.ARRIVE ;  /* 0x00000000000079c5 */ /* 0x000fc60000000000 */
[----:B-1----:R-:W4:Y:S03]  /*6660*/  LDL.64 R230, [R1+0xe0] ;  /* 0x0000e00001e67983 */ /* 0x002f260000100a00 */
[----:B------:R-:W-:Y:S04]  /*6670*/  HGMMA.64x32x16.F32.BF16 R152, gdesc[UR56].tnspA, RZ, !UPT ;  /* 0x20600000389879f0 */ /* 0x000fe8000c7018ff */
[----:B------:R-:W-:Y:S04]  /*6680*/  HGMMA.64x32x16.F32.BF16 R152, gdesc[UR4].tnspA, R152 ;  /* 0x20600000049879f0 */ /* 0x000fe80008701898 */
[----:B------:R-:W-:Y:S01]  /*6690*/  HGMMA.64x32x16.F32.BF16 R152, gdesc[UR48].tnspA, R152 ;  /* 0x20600000309879f0 */ /* 0x000fe20008701898 */
[----:B------:R-:W-:-:S02]  /*66a0*/  IMAD.WIDE R172, R14, 0x2, R202 ;  /* 0x000000020eac7825 */ /* 0x000fc400078e02ca */
[----:B------:R-:W4:Y:S01]  /*66b0*/  LDL.64 R202, [R1+0x170] ;  /* 0x0001700001ca7983 */ /* 0x000f220000100a00 */
[----:B------:R-:W-:Y:S02]  /*66c0*/  R2UR UR51, R20 ;  /* 0x00000000143372ca */ /* 0x000fe400000e0000 */
[----:B------:R-:W-:Y:S01]  /*66d0*/  R2UR UR50, R21 ;  /* 0x00000000153272ca */ /* 0x000fe200000e0000 */
[----:B-----5:R-:W-:-:S04]  /*66e0*/  IMAD.WIDE R184, R14, 0x2, R246 ;  /* 0x000000020eb87825 */ /* 0x020fc800078e02f6 */
[----:B---3--:R-:W-:Y:S01]  /*66f0*/  IMAD.WIDE R188, R14, 0x2, R190 ;  /* 0x000000020ebc7825 */ /* 0x008fe200078e02be */
[----:B------:R-:W-:Y:S01]  /*6700*/  HGMMA.64x32x16.F32.BF16 R152, gdesc[UR52].tnspA, R152 ;  /* 0x20600000349879f0 */ /* 0x000fe20008701898 */
[----:B------:R-:W-:Y:S01]  /*6710*/  R2UR UR53, R18 ;  /* 0x00000000123572ca */ /* 0x000fe200000e0000 */
[----:B------:R-:W3:Y:S01]  /*6720*/  LDG.E.U16 R184, desc[UR60][R184.64] ;  /* 0x0000003cb8b87981 */ /* 0x000ee2000c1e1500 */
[----:B------:R-:W-:Y:S01]  /*6730*/  R2UR UR52, R19 ;  /* 0x00000000133472ca */ /* 0x000fe200000e0000 */
[C---:B--2---:R-:W-:Y:S02]  /*6740*/  IMAD.WIDE R18, R14.reuse, 0x2, R192 ;  /* 0x000000020e127825 */ /* 0x044fe400078e02c0 */
[----:B------:R-:W2:Y:S04]  /*6750*/  LDL.64 R192, [R1+0x1a0] ;  /* 0x0001a00001c07983 */ /* 0x000ea80000100a00 */
[----:B------:R0:W5:Y:S01]  /*6760*/  LDG.E.U16 R207, desc[UR60][R18.64] ;  /* 0x0000003c12cf7981 */ /* 0x000162000c1e1500 */
[----:B----4-:R-:W-:-:S04]  /*6770*/  IMAD.WIDE R20, R14, 0x2, R174 ;  /* 0x000000020e147825 */ /* 0x010fc800078e02ae */
[C---:B------:R-:W-:Y:S01]  /*6780*/  IMAD.WIDE R186, R14.reuse, 0x2, R178 ;  /* 0x000000020eba7825 */ /* 0x040fe200078e02b2 */
[----:B------:R1:W4:Y:S03]  /*6790*/  LDG.E.U16 R213, desc[UR60][R20.64] ;  /* 0x0000003c14d57981 */ /* 0x000326000c1e1500 */
[----:B0-----:R-:W-:-:S04]  /*67a0*/  IMAD.WIDE R18, R14, 0x2, R248 ;  /* 0x000000020e127825 */ /* 0x001fc800078e02f8 */
[----:B------:R-:W-:Y:S01]  /*67b0*/  IMAD.WIDE R168, R14, 0x2, R168 ;  /* 0x000000020ea87825 */ /* 0x000fe200078e02a8 */
[----:B------:R0:W3:Y:S01]  /*67c0*/  LDG.E.U16 R191, desc[UR60][R18.64] ;  /* 0x0000003c12bf7981 */ /* 0x0000e2000c1e1500 */
[----:B------:R-:W-:Y:S01]  /*67d0*/  R2UR UR49, R22 ;  /* 0x00000000163172ca */ /* 0x000fe200000e0000 */
[----:B------:R-:W-:Y:S01]  /*67e0*/  HGMMA.64x32x16.F32.BF16 R152, gdesc[UR8].tnspA, R152 ;  /* 0x20600000089879f0 */ /* 0x000fe20008701898 */
[C---:B------:R-:W-:Y:S01]  /*67f0*/  IMAD.WIDE R178, R14.reuse, 0x2, R180 ;  /* 0x000000020eb27825 */ /* 0x040fe200078e02b4 */
[----:B------:R-:W5:Y:S03]  /*6800*/  LDG.E.U16 R186, desc[UR60][R186.64] ;  /* 0x0000003cbaba7981 */ /* 0x000f66000c1e1500 */
[C---:B-1----:R-:W-:Y:S01]  /*6810*/  IMAD.WIDE R20, R14.reuse, 0x2, R200 ;  /* 0x000000020e147825 */ /* 0x042fe200078e02c8 */
[----:B------:R-:W4:Y:S03]  /*6820*/  LDL.64 R180, [R1+0x190] ;  /* 0x0001900001b47983 */ /* 0x000f260000100a00 */
[C---:B0-----:R-:W-:Y:S01]  /*6830*/  IMAD.WIDE R18, R14.reuse, 0x2, R238 ;  /* 0x000000020e127825 */ /* 0x041fe200078e02ee */
[----:B------:R-:W3:Y:S04]  /*6840*/  LDL.64 R200, [R1+0x160] ;  /* 0x0001600001c87983 */ /* 0x000ee80000100a00 */
[----:B------:R0:W5:Y:S04]  /*6850*/  LDG.E.U16 R171, desc[UR60][R18.64] ;  /* 0x0000003c12ab7981 */ /* 0x000168000c1e1500 */
[----:B------:R1:W5:Y:S01]  /*6860*/  LDG.E.U16 R182, desc[UR60][R168.64] ;  /* 0x0000003ca8b67981 */ /* 0x000362000c1e1500 */
[----:B------:R-:W-:Y:S01]  /*6870*/  R2UR UR48, R23 ;  /* 0x00000000173072ca */ /* 0x000fe200000e0000 */
[----:B------:R-:W-:-:S02]  /*6880*/  IMAD.WIDE R198, R14, 0x2, R198 ;  /* 0x000000020ec67825 */ /* 0x000fc400078e02c6 */
[----:B------:R-:W5:Y:S02]  /*6890*/  LDG.E.U16 R188, desc[UR60][R188.64] ;  /* 0x0000003cbcbc7981 */ /* 0x000f64000c1e1500 */
[C---:B0-----:R-:W-:Y:S02]  /*68a0*/  IMAD.WIDE R18, R14.reuse, 0x2, R208 ;  /* 0x000000020e127825 */ /* 0x041fe400078e02d0 */
[----:B------:R-:W5:Y:S04]  /*68b0*/  LDL.64 R208, [R1+0xd8] ;  /* 0x0000d80001d07983 */ /* 0x000f680000100a00 */
[----:B------:R0:W5:Y:S01]  /*68c0*/  LDG.E.U16 R187, desc[UR60][R18.64] ;  /* 0x0000003c12bb7981 */ /* 0x000162000c1e1500 */
[----:B-1----:R-:W-:-:S03]  /*68d0*/  IMAD.WIDE R168, R14, 0x2, R214 ;  /* 0x000000020ea87825 */ /* 0x002fc600078e02d6 */
[----:B------:R-:W5:Y:S04]  /*68e0*/  LDL.64 R214, [R1+0x120] ;  /* 0x0001200001d67983 */ /* 0x000f680000100a00 */
[----:B------:R-:W5:Y:S01]  /*68f0*/  LDG.E.U16 R172, desc[UR60][R172.64] ;  /* 0x0000003cacac7981 */ /* 0x000f62000c1e1500 */
[----:B0-----:R-:W-:-:S03]  /*6900*/  IMAD.WIDE R18, R14, 0x2, R204 ;  /* 0x000000020e127825 */ /* 0x001fc600078e02cc */
[----:B------:R-:W5:Y:S04]  /*6910*/  LDL.64 R204, [R1+0xc8] ;  /* 0x0000c80001cc7983 */ /* 0x000f680000100a00 */
[----:B------:R0:W5:Y:S01]  /*6920*/  LDG.E.U16 R211, desc[UR60][R18.64] ;  /* 0x0000003c12d37981 */ /* 0x000162000c1e1500 */
[----:B------:R-:W-:-:S03]  /*6930*/  LOP3.LUT R221, R17, 0x8, RZ, 0xfc, !PT ;  /* 0x0000000811dd7812 */ /* 0x000fc600078efcff */
[----:B------:R-:W5:Y:S01]  /*6940*/  LDL.64 R246, [R1+0xb0] ;  /* 0x0000b00001f67983 */ /* 0x000f620000100a00 */
[----:B--2---:R-:W-:-:S03]  /*6950*/  IMAD.WIDE R192, R14, 0x2, R192 ;  /* 0x000000020ec07825 */ /* 0x004fc600078e02c0 */
[----:B------:R-:W2:Y:S01]  /*6960*/  LDG.E.U16 R206, desc[UR60][R198.64] ;  /* 0x0000003cc6ce7981 */ /* 0x000ea2000c1e1500 */
[----:B------:R-:W-:Y:S01]  /*6970*/  R2UR UR55, R15 ;  /* 0x000000000f3772ca */ /* 0x000fe200000e0000 */
[----:B------:R-:W-:Y:S01]  /*6980*/  HGMMA.64x32x16.F32.BF16 R152, gdesc[UR12].tnspA, R152 ;  /* 0x206000000c9879f0 */ /* 0x000fe20008701898 */
[C---:B0-----:R-:W-:Y:S01]  /*6990*/  IMAD.WIDE R18, R14.reuse, 0x2, R202 ;  /* 0x000000020e127825 */ /* 0x041fe200078e02ca */
[----:B------:R0:W2:Y:S04]  /*69a0*/  LDG.E.U16 R185, desc[UR60][R192.64] ;  /* 0x0000003cc0b97981 */ /* 0x0000a8000c1e1500 */
[----:B------:R-:W2:Y:S01]  /*69b0*/  LDL.64 R202, [R1+0x130] ;  /* 0x0001300001ca7983 */ /* 0x000ea20000100a00 */
[----:B------:R-:W-:-:S03]  /*69c0*/  IMAD.WIDE R22, R14, 0x2, R234 ;  /* 0x000000020e167825 */ /* 0x000fc600078e02ea */
[----:B------:R-:W2:Y:S01]  /*69d0*/  LDL.64 R234, [R1+0x98] ;  /* 0x0000980001ea7983 */ /* 0x000ea20000100a00 */
[----:B0-----:R-:W-:-:S03]  /*69e0*/  IMAD.WIDE R192, R14, 0x2, R222 ;  /* 0x000000020ec07825 */ /* 0x001fc600078e02de */
[----:B------:R-:W2:Y:S04]  /*69f0*/  LDL.64 R222, [R1+0x110] ;  /* 0x0001100001de7983 */ /* 0x000ea80000100a00 */
[----:B------:R-:W2:Y:S04]  /*6a00*/  LDG.E.U16 R189, desc[UR60][R168.64] ;  /* 0x0000003ca8bd7981 */ /* 0x000ea8000c1e1500 */
[----:B------:R-:W2:Y:S04]  /*6a10*/  LDG.E.U16 R23, desc[UR60][R22.64] ;  /* 0x0000003c16177981 */ /* 0x000ea8000c1e1500 */
[----:B------:R0:W2:Y:S04]  /*6a20*/  LDG.E.U16 R173, desc[UR60][R20.64] ;  /* 0x0000003c14ad7981 */ /* 0x0000a8000c1e1500 */
[----:B------:R-:W2:Y:S04]  /*6a30*/  LDL.64 R238, [R1+0xa8] ;  /* 0x0000a80001ee7983 */ /* 0x000ea80000100a00 */
[----:B------:R-:W2:Y:S01]  /*6a40*/  LDG.E.U16 R22, desc[UR60][R18.64] ;  /* 0x0000003c12167981 */ /* 0x000ea2000c1e1500 */
[----:B0-----:R-:W-:-:S03]  /*6a50*/  IMAD.WIDE R20, R14, 0x2, R242 ;  /* 0x000000020e147825 */ /* 0x001fc600078e02f2 */
[----:B------:R-:W2:Y:S01]  /*6a60*/  LDG.E.U16 R178, desc[UR60][R178.64] ;  /* 0x0000003cb2b27981 */ /* 0x000ea2000c1e1500 */
[----:B------:R-:W-:-:S03]  /*6a70*/  IMAD.WIDE R174, R14, 0x2, R250 ;  /* 0x000000020eae7825 */ /* 0x000fc600078e02fa */
[----:B------:R-:W2:Y:S04]  /*6a80*/  LDG.E.U16 R21, desc[UR60][R20.64] ;  /* 0x0000003c14157981 */ /* 0x000ea8000c1e1500 */
[----:B------:R-:W2:Y:S01]  /*6a90*/  LDG.E.U16 R174, desc[UR60][R174.64] ;  /* 0x0000003caeae7981 */ /* 0x000ea2000c1e1500 */
[----:B------:R-:W-:-:S03]  /*6aa0*/  R2UR UR54, R16 ;  /* 0x00000000103672ca */ /* 0x000fc600000e0000 */
[----:B------:R-:W2:Y:S01]  /*6ab0*/  LDL.64 R248, [R1+0xc0] ;  /* 0x0000c00001f87983 */ /* 0x000ea20000100a00 */
[----:B----4-:R-:W-:-:S04]  /*6ac0*/  IMAD.WIDE R180, R14, 0x2, R180 ;  /* 0x000000020eb47825 */ /* 0x010fc800078e02b4 */
[C---:B---3--:R-:W-:Y:S01]  /*6ad0*/  IMAD.WIDE R198, R14.reuse, 0x2, R200 ;  /* 0x000000020ec67825 */ /* 0x048fe200078e02c8 */
[----:B------:R0:W3:Y:S01]  /*6ae0*/  LDG.E.U16 R177, desc[UR60][R180.64] ;  /* 0x0000003cb4b17981 */ /* 0x0000e2000c1e1500 */
[----:B------:R-:W-:Y:S03]  /*6af0*/  HGMMA.64x32x16.F32.BF16 R152, gdesc[UR16].tnspA, R152 ;  /* 0x20600000109879f0 */ /* 0x000fe60008701898 */
[----:B------:R-:W4:Y:S01]  /*6b00*/  LDL.64 R200, [R1+0xb8] ;  /* 0x0000b80001c87983 */ /* 0x000f220000100a00 */
[----:B------:R-:W1:Y:S03]  /*6b10*/  S2R R15, SR_TID.X ;  /* 0x00000000000f7919 */ /* 0x000e660000002100 */
[----:B------:R-:W3:Y:S01]  /*6b20*/  LDG.E.U16 R192, desc[UR60][R192.64] ;  /* 0x0000003cc0c07981 */ /* 0x000ee2000c1e1500 */
[----:B-----5:R-:W-:-:S03]  /*6b30*/  IMAD.WIDE R168, R14, 0x2, R208 ;  /* 0x000000020ea87825 */ /* 0x020fc600078e02d0 */
[----:B------:R-:W5:Y:S04]  /*6b40*/  LDL.64 R242, [R1+0x90] ;  /* 0x0000900001f27983 */ /* 0x000f680000100a00 */
[----:B------:R-:W3:Y:S01]  /*6b50*/  LDL.64 R208, [R1+0xf0] ;  /* 0x0000f00001d07983 */ /* 0x000ee20000100a00 */
[----:B0-----:R-:W-:-:S03]  /*6b60*/  IMAD.WIDE R180, R14, 0x2, R226 ;  /* 0x000000020eb47825 */ /* 0x001fc600078e02e2 */
[----:B------:R-:W5:Y:S04]  /*6b70*/  LDL.64 R226, [R1+0x100] ;  /* 0x0001000001e27983 */ /* 0x000f680000100a00 */
[----:B------:R0:W5:Y:S01]  /*6b80*/  LDG.E.U16 R20, desc[UR60][R168.64] ;  /* 0x0000003ca8147981 */ /* 0x000162000c1e1500 */
[----:B------:R-:W-:-:S03]  /*6b90*/  IMAD.WIDE R18, R14, 0x2, R204 ;  /* 0x000000020e127825 */ /* 0x000fc600078e02cc */
[----:B------:R-:W5:Y:S04]  /*6ba0*/  LDG.E.U16 R170, desc[UR60][R180.64] ;  /* 0x0000003cb4aa7981 */ /* 0x000f68000c1e1500 */
[----:B------:R-:W5:Y:S01]  /*6bb0*/  LDL.64 R204, [R1+0x88] ;  /* 0x0000880001cc7983 */ /* 0x000f620000100a00 */
[----:B0-----:R-:W-:-:S03]  /*6bc0*/  IMAD.WIDE R168, R14, 0x2, R214 ;  /* 0x000000020ea87825 */ /* 0x001fc600078e02d6 */
[----:B------:R-:W5:Y:S01]  /*6bd0*/  LDL.64 R214, [R1+0x78] ;  /* 0x0000780001d67983 */ /* 0x000f620000100a00 */
[----:B--2---:R-:W-:-:S03]  /*6be0*/  IMAD.WIDE R202, R14, 0x2, R202 ;  /* 0x000000020eca7825 */ /* 0x004fc600078e02ca */
[----:B------:R-:W2:Y:S01]  /*6bf0*/  LDG.E.U16 R181, desc[UR60][R18.64] ;  /* 0x0000003c12b57981 */ /* 0x000ea2000c1e1500 */
[----:B------:R-:W-:Y:S03]  /*6c00*/  HGMMA.64x32x16.F32.BF16 R152, gdesc[UR20].tnspA, R152 ;  /* 0x20600000149879f0 */ /* 0x000fe60008701898 */
[----:B------:R0:W2:Y:S01]  /*6c10*/  LDG.E.U16 R175, desc[UR60][R202.64] ;  /* 0x0000003ccaaf7981 */ /* 0x0000a2000c1e1500 */
[----:B-1----:R-:W-:-:S03]  /*6c20*/  IMAD.SHL.U32 R15, R15, 0x2, RZ ;  /* 0x000000020f0f7824 */ /* 0x002fc600078e00ff */
[----:B------:R-:W2:Y:S04]  /*6c30*/  LDG.E.U16 R168, desc[UR60][R168.64] ;  /* 0x0000003ca8a87981 */ /* 0x000ea8000c1e1500 */
[----:B------:R-:W2:Y:S01]  /*6c40*/  LDL.64 R250, [R1+0x10] ;  /* 0x0000100001fa7983 */ /* 0x000ea20000100a00 */
[----:B0-----:R-:W-:-:S03]  /*6c50*/  IMAD.WIDE R202, R14, 0x2, R222 ;  /* 0x000000020eca7825 */ /* 0x001fc600078e02de */
[----:B------:R-:W2:Y:S01]  /*6c60*/  LDL.64 R222, [R1+0xd0] ;  /* 0x0000d00001de7983 */ /* 0x000ea20000100a00 */
[----:B------:R-:W-:-:S03]  /*6c70*/  LOP3.LUT R15, R15, 0x6, RZ, 0xc0, !PT ;  /* 0x000000060f0f7812 */ /* 0x000fc600078ec0ff */
[----:B------:R-:W2:Y:S01]  /*6c80*/  LDG.E.U16 R169, desc[UR60][R202.64] ;  /* 0x0000003ccaa97981 */ /* 0x000ea2000c1e1500 */
[----:B------:R-:W-:-:S04]  /*6c90*/  IADD3 R179, P1, R15, R176, RZ ;  /* 0x000000b00fb37210 */ /* 0x000fc80007f3e0ff */
[----:B------:R-:W-:-:S04]  /*6ca0*/  IADD3 R15, P4, R179, 0x9, RZ ;  /* 0x00000009b30f7810 */ /* 0x000fc80007f9e0ff */
[C---:B------:R-:W-:Y:S02]  /*6cb0*/  ISETP.GT.U32.AND P3, PT, R15.reuse, R17, PT ;  /* 0x000000110f00720c */ /* 0x040fe40003f64070 */
[----:B------:R-:W-:Y:S02]  /*6cc0*/  ISETP.GT.U32.AND P0, PT, R15, R221, PT ;  /* 0x000000dd0f00720c */ /* 0x000fe40003f04070 */
[----:B------:R0:W2:Y:S01]  /*6cd0*/  LDG.E.U16 R15, desc[UR60][R198.64] ;  /* 0x0000003cc60f7981 */ /* 0x0000a2000c1e1500 */
[----:B------:R-:W-:-:S03]  /*6ce0*/  IMAD.WIDE R18, R14, 0x2, R238 ;  /* 0x000000020e127825 */ /* 0x000fc600078e02ee */
[----:B------:R-:W2:Y:S04]  /*6cf0*/  LDL.64 R238, [R1+0x48] ;  /* 0x0000480001ee7983 */ /* 0x000ea80000100a00 */
[----:B------:R-:W2:Y:S01]  /*6d00*/  LDG.E.U16 R18, desc[UR60][R18.64] ;  /* 0x0000003c12127981 */ /* 0x000ea2000c1e1500 */
[----:B0-----:R-:W-:-:S03]  /*6d10*/  IMAD.WIDE R198, R14, 0x2, R234 ;  /* 0x000000020ec67825 */ /* 0x001fc600078e02ea */
[----:B------:R-:W2:Y:S04]  /*6d20*/  LDL.64 R234, [R1+0x28] ;  /* 0x0000280001ea7983 */ /* 0x000ea80000100a00 */
[----:B------:R3:W2:Y:S01]  /*6d30*/  LDG.E.U16 R180, desc[UR60][R198.64] ;  /* 0x0000003cc6b47981 */ /* 0x0006a2000c1e1500 */
[----:B------:R-:W-:Y:S01]  /*6d40*/  HGMMA.64x32x16.F32.BF16 R152, gdesc[UR24].tnspA, R152 ;  /* 0x20600000189879f0 */ /* 0x000fe20008701898 */
[----:B----4-:R-:W-:-:S05]  /*6d50*/  IMAD.WIDE R200, R14, 0x2, R200 ;  /* 0x000000020ec87825 */ /* 0x010fca00078e02c8 */
[----:B------:R5:W4:Y:S01]  /*6d60*/  LDG.E.U16 R16, desc[UR60][R200.64] ;  /* 0x0000003cc8107981 */ /* 0x000b22000c1e1500 */
[----:B---3--:R-:W-:-:S03]  /*6d70*/  IMAD.WIDE R198, R14, 0x2, R208 ;  /* 0x000000020ec67825 */ /* 0x008fc600078e02d0 */
[----:B------:R-:W3:Y:S01]  /*6d80*/  LDL.64 R208, [R1+0x58] ;  /* 0x0000580001d07983 */ /* 0x000ee20000100a00 */
[----:B-----5:R-:W-:-:S03]  /*6d90*/  IMAD.WIDE R200, R14, 0x2, R226 ;  /* 0x000000020ec87825 */ /* 0x020fc600078e02e2 */
[----:B------:R-:W5:Y:S04]  /*6da0*/  LDL.64 R226, [R1+0x68] ;  /* 0x0000680001e27983 */ /* 0x000f680000100a00 */
[----:B------:R0:W4:Y:S04]  /*6db0*/  LDG.E.U16 R190, desc[UR60][R198.64] ;  /* 0x0000003cc6be7981 */ /* 0x000128000c1e1500 */
[----:B------:R-:W4:Y:S01]  /*6dc0*/  LDG.E.U16 R193, desc[UR60][R200.64] ;  /* 0x0000003cc8c17981 */ /* 0x000f22000c1e1500 */
[----:B------:R-:W-:-:S05]  /*6dd0*/  IMAD.WIDE R204, R14, 0x2, R204 ;  /* 0x000000020ecc7825 */ /* 0x000fca00078e02cc */
[----:B------:R1:W4:Y:S01]  /*6de0*/  LDG.E.U16 R19, desc[UR60][R204.64] ;  /* 0x0000003ccc137981 */ /* 0x000322000c1e1500 */
[----:B0-----:R-:W-:-:S03]  /*6df0*/  IMAD.WIDE R198, R14, 0x2, R214 ;  /* 0x000000020ec67825 */ /* 0x001fc600078e02d6 */
[----:B------:R-:W4:Y:S01]  /*6e00*/  LDL.64 R214, [R1+0xa0] ;  /* 0x0000a00001d67983 */ /* 0x000f220000100a00 */
[----:B-1----:R-:W-:-:S03]  /*6e10*/  IMAD.WIDE R204, R14, 0x2, R230 ;  /* 0x000000020ecc7825 */ /* 0x002fc600078e02e6 */
[----:B------:R-:W4:Y:S04]  /*6e20*/  LDL.64 R230, [R1+0x18] ;  /* 0x0000180001e67983 */ /* 0x000f280000100a00 */
[----:B------:R-:W4:Y:S01]  /*6e30*/  LDG.E.U16 R204, desc[UR60][R204.64] ;  /* 0x0000003ccccc7981 */ /* 0x000f22000c1e1500 */
[----:B------:R-:W-:Y:S03]  /*6e40*/  HGMMA.64x32x16.F32.BF16 R152, gdesc[UR28].tnspA, R152 ;  /* 0x206000001c9879f0 */ /* 0x000fe60008701898 */
[----:B------:R2:W4:Y:S01]  /*6e50*/  LDG.E.U16 R205, desc[UR60][R198.64] ;  /* 0x0000003cc6cd7981 */ /* 0x000522000c1e1500 */
[----:B------:R-:W-:Y:S04]  /*6e60*/  HGMMA.64x32x16.F32.BF16 R152, gdesc[UR32].tnspA, R152 ;  /* 0x20600000209879f0 */ /* 0x000fe80008701898 */
[----:B------:R-:W-:Y:S04]  /*6e70*/  HGMMA.64x32x16.F32.BF16 R152, gdesc[UR36].tnspA, R152 ;  /* 0x20600000249879f0 */ /* 0x000fe80008701898 */
[----:B------:R-:W-:Y:S01]  /*6e80*/  HGMMA.64x32x16.F32.BF16 R152, gdesc[UR40].tnspA, R152 ;  /* 0x20600000289879f0 */ /* 0x000fe20008701898 */
[----:B--2---:R-:W-:-:S02]  /*6e90*/  IMAD.WIDE R198, R14, 0x2, R222 ;  /* 0x000000020ec67825 */ /* 0x004fc400078e02de */
[----:B------:R-:W2:Y:S01]  /*6ea0*/  LDL.64 R222, [R1+0x38] ;  /* 0x0000380001de7983 */ /* 0x000ea20000100a00 */
[----:B------:R-:W-:Y:S01]  /*6eb0*/  HGMMA.64x32x16.F32.BF16 R152, gdesc[UR44].tnspA, R152 ;  /* 0x206000002c9879f0 */ /* 0x000fe20008701898 */
[C---:B---3--:R-:W-:Y:S02]  /*6ec0*/  IMAD.WIDE R202, R14.reuse, 0x2, R208 ;  /* 0x000000020eca7825 */ /* 0x048fe400078e02d0 */
[----:B------:R0:W3:Y:S02]  /*6ed0*/  LDG.E.U16 R208, desc[UR60][R198.64] ;  /* 0x0000003cc6d07981 */ /* 0x0000e4000c1e1500 */
[C---:B-----5:R-:W-:Y:S02]  /*6ee0*/  IMAD.WIDE R200, R14.reuse, 0x2, R226 ;  /* 0x000000020ec87825 */ /* 0x060fe400078e02e2 */
[----:B------:R-:W5:Y:S04]  /*6ef0*/  LDG.E.U16 R210, desc[UR60][R202.64] ;  /* 0x0000003ccad27981 */ /* 0x000f68000c1e1500 */
[----:B------:R1:W3:Y:S01]  /*6f00*/  LDG.E.U16 R209, desc[UR60][R200.64] ;  /* 0x0000003cc8d17981 */ /* 0x0002e2000c1e1500 */
[----:B0-----:R-:W-:-:S03]  /*6f10*/  IMAD.WIDE R198, R14, 0x2, R248 ;  /* 0x000000020ec67825 */ /* 0x001fc600078e02f8 */
[----:B------:R-:W5:Y:S04]  /*6f20*/  LDL.64 R226, [R1+0x8] ;  /* 0x0000080001e27983 */ /* 0x000f680000100a00 */
[----:B------:R0:W3:Y:S01]  /*6f30*/  LDG.E.U16 R212, desc[UR60][R198.64] ;  /* 0x0000003cc6d47981 */ /* 0x0000e2000c1e1500 */
[----:B-1----:R-:W-:-:S03]  /*6f40*/  IMAD.WIDE R200, R14, 0x2, R246 ;  /* 0x000000020ec87825 */ /* 0x002fc600078e02f6 */
[----:B------:R-:W3:Y:S01]  /*6f50*/  LDL.64 R246, [R1+0x40] ;  /* 0x0000400001f67983 */ /* 0x000ee20000100a00 */
[----:B----4-:R-:W-:-:S03]  /*6f60*/  IMAD.WIDE R202, R14, 0x2, R214 ;  /* 0x000000020eca7825 */ /* 0x010fc600078e02d6 */
[----:B------:R1:W4:Y:S01]  /*6f70*/  LDG.E.U16 R214, desc[UR60][R200.64] ;  /* 0x0000003cc8d67981 */ /* 0x000322000c1e1500 */
[----:B0-----:R-:W-:-:S03]  /*6f80*/  IMAD.WIDE R198, R14, 0x2, R242 ;  /* 0x000000020ec67825 */ /* 0x001fc600078e02f2 */
[----:B------:R-:W4:Y:S04]  /*6f90*/  LDG.E.U16 R215, desc[UR60][R202.64] ;  /* 0x0000003ccad77981 */ /* 0x000f28000c1e1500 */
[----:B------:R0:W4:Y:S01]  /*6fa0*/  LDG.E.U16 R218, desc[UR60][R198.64] ;  /* 0x0000003cc6da7981 */ /* 0x000122000c1e1500 */
[----:B-1----:R-:W-:-:S03]  /*6fb0*/  IMAD.WIDE R200, R14, 0x2, R238 ;  /* 0x000000020ec87825 */ /* 0x002fc600078e02ee */
[----:B------:R-:W3:Y:S01]  /*6fc0*/  LDL.64 R238, [R1+0x60] ;  /* 0x0000600001ee7983 */ /* 0x000ee20000100a00 */
[----:B------:R-:W-:Y:S03]  /*6fd0*/  HGMMA.64x32x16.F32.BF16 R152, gdesc[UR48].tnspA, R152 ;  /* 0x20600000309879f0 */ /* 0x000fe60008701898 */
[----:B------:R1:W4:Y:S01]  /*6fe0*/  LDG.E.U16 R220, desc[UR60][R200.64] ;  /* 0x0000003cc8dc7981 */ /* 0x000322000c1e1500 */
[----:B0-----:R-:W-:-:S03]  /*6ff0*/  IMAD.WIDE R198, R14, 0x2, R234 ;  /* 0x000000020ec67825 */ /* 0x001fc600078e02ea */
[----:B------:R-:W4:Y:S04]  /*7000*/  LDL.64 R242, [R1+0x30] ;  /* 0x0000300001f27983 */ /* 0x000f280000100a00 */
[----:B------:R-:W4:Y:S01]  /*7010*/  LDL.64 R248, [R1] ;  /* 0x0000000001f87983 */ /* 0x000f220000100a00 */
[C---:B-1----:R-:W-:Y:S01]  /*7020*/  IMAD.WIDE R200, R14.reuse, 0x2, R230 ;  /* 0x000000020ec87825 */ /* 0x042fe200078e02e6 */
[----:B------:R-:W-:Y:S03]  /*7030*/  HGMMA.64x32x16.F32.BF16 R152, gdesc[UR52].tnspA, R152, gsb0 ;  /* 0x20600000349879f0 */ /* 0x000fe60008001898 */
[C---:B--2---:R-:W-:Y:S02]  /*7040*/  IMAD.WIDE R202, R14.reuse, 0x2, R222 ;  /* 0x000000020eca7825 */ /* 0x044fe400078e02de */
[----:B------:R0:W2:Y:S04]  /*7050*/  LDG.E.U16 R223, desc[UR60][R198.64] ;  /* 0x0000003cc6df7981 */ /* 0x0000a8000c1e1500 */
[----:B------:R-:W2:Y:S01]  /*7060*/  LDG.E.U16 R222, desc[UR60][R202.64] ;  /* 0x0000003ccade7981 */ /* 0x000ea2000c1e1500 */
[----:B0-----:R-:W-:-:S05]  /*7070*/  IMAD.WIDE R198, R14, 0x2, R244 ;  /* 0x000000020ec67825 */ /* 0x001fca00078e02f4 */
[----:B------:R0:W2:Y:S04]  /*7080*/  LDG.E.U16 R230, desc[UR60][R198.64] ;  /* 0x0000003cc6e67981 */ /* 0x0000a8000c1e1500 */
[----:B------:R-:W0:Y:S02]  /*7090*/  LDL.64 R198, [R1+0x80] ;  /* 0x0000800001c67983 */ /* 0x000e240000100a00 */
[----:B0-----:R-:W-:-:S05]  /*70a0*/  IMAD.WIDE R198, R14, 0x2, R198 ;  /* 0x000000020ec67825 */ /* 0x001fca00078e02c6 */
[----:B------:R-:W2:Y:S04]  /*70b0*/  LDG.E.U16 R235, desc[UR60][R198.64] ;  /* 0x0000003cc6eb7981 */ /* 0x000ea8000c1e1500 */
[----:B------:R-:W2:Y:S01]  /*70c0*/  LDL.64 R198, [R1+0x50] ;  /* 0x0000500001c67983 */ /* 0x000ea20000100a00 */
[----:B-----5:R-:W-:-:S03]  /*70d0*/  IMAD.WIDE R202, R14, 0x2, R226 ;  /* 0x000000020eca7825 */ /* 0x020fc600078e02e2 */
[----:B------:R0:W5:Y:S04]  /*70e0*/  LDG.E.U16 R226, desc[UR60][R200.64] ;  /* 0x0000003cc8e27981 */ /* 0x000168000c1e1500 */
[----:B------:R1:W5:Y:S01]  /*70f0*/  LDG.E.U16 R227, desc[UR60][R202.64] ;  /* 0x0000003ccae37981 */ /* 0x000362000c1e1500 */
[----:B0-----:R-:W-:-:S04]  /*7100*/  IMAD.WIDE R200, R14, 0x2, R236 ;  /* 0x000000020ec87825 */ /* 0x001fc800078e02ec */
[C---:B-1----:R-:W-:Y:S01]  /*7110*/  IMAD.WIDE R202, R14.reuse, 0x2, R228 ;  /* 0x000000020eca7825 */ /* 0x042fe200078e02e4 */
[----:B------:R-:W5:Y:S04]  /*7120*/  LDG.E.U16 R231, desc[UR60][R200.64] ;  /* 0x0000003cc8e77981 */ /* 0x000f68000c1e1500 */
[----:B------:R3:W5:Y:S04]  /*7130*/  LDG.E.U16 R234, desc[UR60][R202.64] ;  /* 0x0000003ccaea7981 */ /* 0x000768000c1e1500 */
[----:B------:R-:W5:Y:S01]  /*7140*/  LDL.64 R200, [R1+0x70] ;  /* 0x0000700001c87983 */ /* 0x000f620000100a00 */
[----:B---3--:R-:W-:-:S05]  /*7150*/  IMAD.WIDE R202, R14, 0x2, R238 ;  /* 0x000000020eca7825 */ /* 0x008fca00078e02ee */
[----:B------:R4:W3:Y:S02]  /*7160*/  LDG.E.U16 R239, desc[UR60][R202.64] ;  /* 0x0000003ccaef7981 */ /* 0x0008e4000c1e1500 */
[----:B----4-:R-:W-:-:S04]  /*7170*/  IMAD.WIDE R202, R14, 0x2, R242 ;  /* 0x000000020eca7825 */ /* 0x010fc800078e02f2 */
[----:B--2---:R-:W-:-:S05]  /*7180*/  IMAD.WIDE R198, R14, 0x2, R198 ;  /* 0x000000020ec67825 */ /* 0x004fca00078e02c6 */
[----:B------:R-:W2:Y:S04]  /*7190*/  LDG.E.U16 R242, desc[UR60][R198.64] ;  /* 0x0000003cc6f27981 */ /* 0x000ea8000c1e1500 */
[----:B------:R-:W4:Y:S01]  /*71a0*/  LDL.64 R198, [R1+0x20] ;  /* 0x0000200001c67983 */ /* 0x000f220000100a00 */
[----:B-----5:R-:W-:-:S05]  /*71b0*/  IMAD.WIDE R200, R14, 0x2, R200 ;  /* 0x000000020ec87825 */ /* 0x020fca00078e02c8 */
[----:B------:R0:W5:Y:S02]  /*71c0*/  LDG.E.U16 R238, desc[UR60][R200.64] ;  /* 0x0000003cc8ee7981 */ /* 0x000164000c1e1500 */
[C---:B0-----:R-:W-:Y:S02]  /*71d0*/  IMAD.WIDE R200, R14.reuse, 0x2, R246 ;  /* 0x000000020ec87825 */ /* 0x041fe400078e02f6 */
[----:B------:R-:W2:Y:S04]  /*71e0*/  LDG.E.U16 R246, desc[UR60][R202.64] ;  /* 0x0000003ccaf67981 */ /* 0x000ea8000c1e1500 */
[----:B------:R0:W2:Y:S02]  /*71f0*/  LDG.E.U16 R243, desc[UR60][R200.64] ;  /* 0x0000003cc8f37981 */ /* 0x0000a4000c1e1500 */
[----:B0-----:R-:W-:-:S02]  /*7200*/  IMAD.WIDE R200, R14, 0x2, R250 ;  /* 0x000000020ec87825 */ /* 0x001fc400078e02fa */
[----:B------:R-:W0:Y:S02]  /*7210*/  LDC R250, c[0x0][0x238] ;  /* 0x00008e00fffa7b82 */ /* 0x000e240000000800 */
[----:B------:R-:W-:Y:S02]  /*7220*/  IMAD.WIDE R202, R14, 0x2, R248 ;  /* 0x000000020eca7825 */ /* 0x000fe400078e02f8 */
[----:B------:R1:W2:Y:S01]  /*7230*/  LDG.E.U16 R248, desc[UR60][R200.64] ;  /* 0x0000003cc8f87981 */ /* 0x0002a2000c1e1500 */
[----:B------:R-:W-:-:S03]  /*7240*/  WARPGROUP.DEPBAR.LE gsb0, 0x0 ;  /* 0x00008000000079c5 */ /* 0x000fc60000010000 */
[----:B------:R-:W2:Y:S01]  /*7250*/  LDG.E.U16 R202, desc[UR60][R202.64] ;  /* 0x0000003ccaca7981 */ /* 0x000ea2000c1e1500 */
[----:B-1----:R-:W-:-:S06]  /*7260*/  IMAD.WIDE R200, R14, 0x2, R232 ;  /* 0x000000020ec87825 */ /* 0x002fcc00078e02e8 */
[----:B------:R-:W2:Y:S01]  /*7270*/  LDG.E.U16 R200, desc[UR60][R200.64] ;  /* 0x0000003cc8c87981 */ /* 0x000ea2000c1e1500 */
[----:B0-----:R-:W-:Y:S01]  /*7280*/  FMUL R159, R159, R250 ;  /* 0x000000fa9f9f7220 */ /* 0x001fe20000400000 */
[----:B----4-:R-:W-:-:S05]  /*7290*/  IMAD.WIDE R198, R14, 0x2, R198 ;  /* 0x000000020ec67825 */ /* 0x010fca00078e02c6 */
[----:B------:R0:W4:Y:S02]  /*72a0*/  LDG.E.U16 R247, desc[UR60][R198.64] ;  /* 0x0000003cc6f77981 */ /* 0x000124000c1e1500 */
[----:B0-----:R-:W-:-:S06]  /*72b0*/  IMAD.WIDE R198, R14, 0x2, R240 ;  /* 0x000000020ec67825 */ /* 0x001fcc00078e02f0 */
[----:B------:R0:W4:Y:S02]  /*72c0*/  LDG.E.U16 R198, desc[UR60][R198.64] ;  /* 0x0000003cc6c67981 */ /* 0x000124000c1e1500 */
[----:B0-----:R-:W-:-:S04]  /*72d0*/  IADD3 R199, P5, R179, 0x10, RZ ;  /* 0x00000010b3c77810 */ /* 0x001fc80007fbe0ff */
[C---:B------:R-:W-:Y:S02]  /*72e0*/  ISETP.GT.U32.AND P2, PT, R199.reuse, R17, PT ;  /* 0x00000011c700720c */ /* 0x040fe40003f44070 */
[----:B------:R-:W-:Y:S01]  /*72f0*/  ISETP.GT.U32.AND P6, PT, R199, R221, PT ;  /* 0x000000ddc700720c */ /* 0x000fe20003fc4070 */
[----:B------:R-:W-:-:S04]  /*7300*/  IMAD.X R199, RZ, RZ, R4, P1 ;  /* 0x000000ffffc77224 */ /* 0x000fc800008e0604 */
[--C-:B------:R-:W-:Y:S01]  /*7310*/  IMAD.X R249, RZ, RZ, R199.reuse, P4 ;  /* 0x000000fffff97224 */ /* 0x100fe200020e06c7 */
[C---:B------:R-:W-:Y:S01]  /*7320*/  IADD3 R201, P1, R179.reuse, 0x11, RZ ;  /* 0x00000011b3c97810 */ /* 0x040fe20007f3e0ff */
[--C-:B------:R-:W-:Y:S01]  /*7330*/  IMAD.X R250, RZ, RZ, R199.reuse, P5 ;  /* 0x000000fffffa7224 */ /* 0x100fe200028e06c7 */
[----:B------:R-:W-:Y:S02]  /*7340*/  IADD3 R251, P5, R179, 0x18, RZ ;  /* 0x00000018b3fb7810 */ /* 0x000fe40007fbe0ff */
[----:B------:R-:W-:Y:S01]  /*7350*/  ISETP.GT.U32.AND.EX P0, PT, R249, RZ, PT, P0 ;  /* 0x000000fff900720c */ /* 0x000fe20003f04100 */
[--C-:B------:R-:W-:Y:S01]  /*7360*/  IMAD.X R203, RZ, RZ, R199.reuse, P1 ;  /* 0x000000ffffcb7224 */ /* 0x100fe200008e06c7 */
[----:B------:R-:W-:Y:S02]  /*7370*/  ISETP.GT.U32.AND P4, PT, R201, R17, PT ;  /* 0x00000011c900720c */ /* 0x000fe40003f84070 */
[----:B------:R-:W-:Y:S02]  /*7380*/  FSEL R159, R159, -INF , !P0 ;  /* 0xff8000009f9f7808 */ /* 0x000fe40004000000 */
[----:B------:R-:W-:Y:S01]  /*7390*/  ISETP.GT.U32.AND P0, PT, R201, R221, PT ;  /* 0x000000ddc900720c */ /* 0x000fe20003f04070 */
[----:B------:R-:W-:Y:S01]  /*73a0*/  IMAD.X R201, RZ, RZ, R199, P5 ;  /* 0x000000ffffc97224 */ /* 0x000fe200028e06c7 */
[----:B------:R-:W-:-:S02]  /*73b0*/  ISETP.GT.U32.AND P1, PT, R251, R17, PT ;  /* 0x00000011fb00720c */ /* 0x000fc40003f24070 */
[----:B------:R-:W-:Y:S02]  /*73c0*/  ISETP.GT.U32.AND P5, PT, R251, R221, PT ;  /* 0x000000ddfb00720c */ /* 0x000fe40003fa4070 */
[----:B------:R-:W0:Y:S01]  /*73d0*/  LDC R251, c[0x0][0x238] ;  /* 0x00008e00fffb7b82 */ /* 0x000e220000000800 */
[C---:B------:R-:W-:Y:S02]  /*73e0*/  ISETP.GT.U32.AND.EX P6, PT, R250.reuse, RZ, PT, P6 ;  /* 0x000000fffa00720c */ /* 0x040fe40003fc4160 */
[----:B------:R-:W-:Y:S02]  /*73f0*/  ISETP.GT.U32.AND.EX P3, PT, R249, RZ, PT, P3 ;  /* 0x000000fff900720c */ /* 0x000fe40003f64130 */
[----:B------:R-:W-:Y:S02]  /*7400*/  ISETP.GT.U32.AND.EX P2, PT, R250, RZ, PT, P2 ;  /* 0x000000fffa00720c */ /* 0x000fe40003f44120 */
[----:B------:R-:W-:Y:S02]  /*7410*/  ISETP.GT.U32.AND.EX P0, PT, R203, RZ, PT, P0 ;  /* 0x000000ffcb00720c */ /* 0x000fe40003f04100 */
[----:B------:R-:W-:Y:S01]  /*7420*/  ISETP.GT.U32.AND.EX P5, PT, R201, RZ, PT, P5 ;  /* 0x000000ffc900720c */ /* 0x000fe20003fa4150 */
[-C--:B0-----:R-:W-:Y:S01]  /*7430*/  FMUL R162, R162, R251.reuse ;  /* 0x000000fba2a27220 */ /* 0x081fe20000400000 */
[-C--:B------:R-:W-:Y:S01]  /*7440*/  FMUL R249, R163, R251.reuse ;  /* 0x000000fba3f97220 */ /* 0x080fe20000400000 */
[----:B------:R-:W-:-:S03]  /*7450*/  FMUL R163, R166, R251 ;  /* 0x000000fba6a37220 */ /* 0x000fc60000400000 */
[----:B------:R-:W-:Y:S02]  /*7460*/  FSEL R162, R162, -INF , !P6 ;  /* 0xff800000a2a27808 */ /* 0x000fe40007000000 */
[----:B------:R-:W-:Y:S02]  /*7470*/  IADD3 R250, P6, R179, 0x8, RZ ;  /* 0x00000008b3fa7810 */ /* 0x000fe40007fde0ff */
[----:B------:R-:W-:Y:S02]  /*7480*/  FSEL R166, R249, -INF , !P0 ;  /* 0xff800000f9a67808 */ /* 0x000fe40004000000 */
[----:B------:R-:W-:Y:S01]  /*7490*/  FSEL R163, R163, -INF , !P5 ;  /* 0xff800000a3a37808 */ /* 0x000fe20006800000 */
[----:B------:R-:W-:Y:S01]  /*74a0*/  IMAD.X R249, RZ, RZ, R199, P6 ;  /* 0x000000fffff97224 */ /* 0x000fe200030e06c7 */
[C---:B------:R-:W-:Y:S02]  /*74b0*/  ISETP.GT.U32.AND P5, PT, R179.reuse, R17, PT ;  /* 0x00000011b300720c */ /* 0x040fe40003fa4070 */
[----:B------:R-:W-:Y:S01]  /*74c0*/  ISETP.GT.U32.AND P6, PT, R179, R221, PT ;  /* 0x000000ddb300720c */ /* 0x000fe20003fc4070 */
[----:B------:R-:W-:Y:S01]  /*74d0*/  FMUL R152, R152, R251 ;  /* 0x000000fb98987220 */ /* 0x000fe20000400000 */
[----:B------:R-:W-:Y:S01]  /*74e0*/  ISETP.GT.U32.AND P0, PT, R250, R17, PT ;  /* 0x00000011fa00720c */ /* 0x000fe20003f04070 */
[-C--:B------:R-:W-:Y:S01]  /*74f0*/  FMUL R158, R158, R251.reuse ;  /* 0x000000fb9e9e7220 */ /* 0x080fe20000400000 */
[C---:B------:R-:W-:Y:S01]  /*7500*/  ISETP.GT.U32.AND.EX P5, PT, R199.reuse, RZ, PT, P5 ;  /* 0x000000ffc700720c */ /* 0x040fe20003fa4150 */
[----:B------:R-:W-:Y:S01]  /*7510*/  FMUL R250, R154, R251 ;  /* 0x000000fb9afa7220 */ /* 0x000fe20000400000 */
[----:B------:R-:W-:-:S02]  /*7520*/  ISETP.GT.U32.AND.EX P6, PT, R199, RZ, PT, P6 ;  /* 0x000000ffc700720c */ /* 0x000fc40003fc4160 */
[----:B------:R-:W-:Y:S02]  /*7530*/  FSEL R152, R152, -INF , !P5 ;  /* 0xff80000098987808 */ /* 0x000fe40006800000 */
[----:B------:R-:W-:Y:S02]  /*7540*/  FSEL R158, R158, -INF , !P5 ;  /* 0xff8000009e9e7808 */ /* 0x000fe40006800000 */
[C---:B------:R-:W-:Y:S02]  /*7550*/  ISETP.GE.U32.AND P5, PT, R179.reuse, R221, PT ;  /* 0x000000ddb300720c */ /* 0x040fe40003fa6070 */
[----:B------:R-:W-:Y:S02]  /*7560*/  FSEL R250, R250, -INF , !P6 ;  /* 0xff800000fafa7808 */ /* 0x000fe40007000000 */
[----:B------:R-:W-:Y:S01]  /*7570*/  IADD3 R154, P6, R179, 0x19, RZ ;  /* 0x00000019b39a7810 */ /* 0x000fe20007fde0ff */
[----:B------:R-:W-:Y:S01]  /*7580*/  FMUL R251, R155, R251 ;  /* 0x000000fb9bfb7220 */ /* 0x000fe20000400000 */
[----:B------:R-:W-:-:S03]  /*7590*/  ISETP.GE.U32.AND.EX P5, PT, R199, RZ, PT, P5 ;  /* 0x000000ffc700720c */ /* 0x000fc60003fa6150 */
[----:B------:R-:W-:Y:S01]  /*75a0*/  IMAD.X R155, RZ, RZ, R199, P6 ;  /* 0x000000ffff9b7224 */ /* 0x000fe200030e06c7 */
[----:B------:R-:W-:Y:S02]  /*75b0*/  ISETP.GE.U32.AND P6, PT, R179, R17, PT ;  /* 0x00000011b300720c */ /* 0x000fe40003fc6070 */
[----:B------:R-:W-:Y:S02]  /*75c0*/  FSEL R179, R251, -INF , !P5 ;  /* 0xff800000fbb37808 */ /* 0x000fe40006800000 */
[----:B------:R-:W0:Y:S01]  /*75d0*/  LDC R251, c[0x0][0x238] ;  /* 0x00008e00fffb7b82 */ /* 0x000e220000000800 */
[----:B------:R-:W-:Y:S02]  /*75e0*/  ISETP.GT.U32.AND P5, PT, R154, R221, PT ;  /* 0x000000dd9a00720c */ /* 0x000fe40003fa4070 */
[----:B------:R-:W-:Y:S01]  /*75f0*/  ISETP.GE.U32.AND.EX P6, PT, R199, RZ, PT, P6 ;  /* 0x000000ffc700720c */ /* 0x000fe20003fc6160 */
[----:B------:R-:W4:Y:S01]  /*7600*/  LDL.LU R221, [R1+0x3dc] ;  /* 0x0003dc0001dd7983 */ /* 0x000f220000300800 */
[----:B------:R-:W-:Y:S01]  /*7610*/  ISETP.GT.U32.AND.EX P5, PT, R155, RZ, PT, P5 ;  /* 0x000000ff9b00720c */ /* 0x000fe20003fa4150 */
[----:B0-----:R-:W-:-:S05]  /*7620*/  FMUL R167, R167, R251 ;  /* 0x000000fba7a77220 */ /* 0x001fca0000400000 */
[----:B------:R-:W-:Y:S02]  /*7630*/  FSEL R199, R167, -INF , !P5 ;  /* 0xff800000a7c77808 */ /* 0x000fe40006800000 */
[----:B------:R-:W-:-:S04]  /*7640*/  ISETP.GT.U32.AND P5, PT, R154, R17, PT ;  /* 0x000000119a00720c */ /* 0x000fc80003fa4070 */
[----:B------:R-:W-:Y:S01]  /*7650*/  ISETP.GT.U32.AND.EX P5, PT, R155, RZ, PT, P5 ;  /* 0x000000ff9b00720c */ /* 0x000fe20003fa4150 */
[----:B------:R-:W-:-:S05]  /*7660*/  IMAD.WIDE R154, R14, 0x2, R224 ;  /* 0x000000020e9a7825 */ /* 0x000fca00078e02e0 */
[----:B------:R0:W4:Y:S01]  /*7670*/  LDG.E.U16 R167, desc[UR60][R154.64] ;  /* 0x0000003c9aa77981 */ /* 0x000122000c1e1500 */
[----:B------:R-:W-:Y:S02]  /*7680*/  ISETP.GT.U32.AND.EX P1, PT, R201, RZ, PT, P1 ;  /* 0x000000ffc900720c */ /* 0x000fe40003f24110 */
[----:B------:R-:W-:Y:S01]  /*7690*/  FMNMX R201, R250, R179, !PT ;  /* 0x000000b3fac97209 */ /* 0x000fe20007800000 */
[----:B------:R-:W-:Y:S03]  /*76a0*/  BAR.SYNC.DEFER_BLOCKING 0x0 ;  /* 0x0000000000007b1d */ /* 0x000fe60000010000 */
[----:B------:R-:W-:-:S04]  /*76b0*/  FMNMX R201, R158, R201, !PT ;  /* 0x000000c99ec97209 */ /* 0x000fc80007800000 */
[----:B------:R-:W-:-:S04]  /*76c0*/  FMNMX R201, R159, R201, !PT ;  /* 0x000000c99fc97209 */ /* 0x000fc80007800000 */
[----:B------:R-:W-:-:S04]  /*76d0*/  FMNMX R201, R162, R201, !PT ;  /* 0x000000c9a2c97209 */ /* 0x000fc80007800000 */
[----:B------:R-:W-:-:S04]  /*76e0*/  FMNMX R201, R166, R201, !PT ;  /* 0x000000c9a6c97209 */ /* 0x000fc80007800000 */
[----:B------:R-:W-:-:S04]  /*76f0*/  FMNMX R201, R163, R201, !PT ;  /* 0x000000c9a3c97209 */ /* 0x000fc80007800000 */
[----:B------:R-:W-:-:S05]  /*7700*/  FMNMX R201, R199, R201, !PT ;  /* 0x000000c9c7c97209 */ /* 0x000fca0007800000 */
[----:B0-----:R-:W0:Y:S01]  /*7710*/  SHFL.BFLY PT, R154, R201, 0x2, 0x1f ;  /* 0x0c401f00c99a7f89 */ /* 0x001e2200000e0000 */
[----:B------:R-:W-:-:S03]  /*7720*/  FMUL R153, R153, R251 ;  /* 0x000000fb99997220 */ /* 0x000fc60000400000 */
[----:B------:R-:W-:Y:S04]  /*7730*/  STS.U16 [R0+0x8800], R186 ;  /* 0x008800ba00007388 */ /* 0x000fe80000000400 */
[----:B------:R1:W-:Y:S01]  /*7740*/  STS.U16 [R0+0x9a00], R187 ;  /* 0x009a00bb00007388 */ /* 0x0003e20000000400 */
[-C--:B------:R-:W-:Y:S01]  /*7750*/  FMUL R156, R156, R251.reuse ;  /* 0x000000fb9c9c7220 */ /* 0x080fe20000400000 */
[----:B------:R-:W-:Y:S02]  /*7760*/  ISETP.GT.U32.AND.EX P0, PT, R249, RZ, PT, P0 ;  /* 0x000000fff900720c */ /* 0x000fe40003f04100 */
[----:B------:R-:W-:Y:S01]  /*7770*/  FSEL R153, R153, -INF , !P6 ;  /* 0xff80000099997808 */ /* 0x000fe20007000000 */
[----:B-1----:R-:W4:Y:S01]  /*7780*/  LDL.64 R186, [R1+0x3c0] ;  /* 0x0003c00001ba7983 */ /* 0x002f220000100a00 */
[----:B------:R-:W-:Y:S01]  /*7790*/  FMUL R157, R157, R251 ;  /* 0x000000fb9d9d7220 */ /* 0x000fe20000400000 */
[----:B------:R-:W-:-:S02]  /*77a0*/  FSEL R156, R156, -INF , !P0 ;  /* 0xff8000009c9c7808 */ /* 0x000fc40004000000 */
[----:B------:R1:W-:Y:S01]  /*77b0*/  STS.U16 [R0+0x9800], R23 ;  /* 0x0098001700007388 */ /* 0x0003e20000000400 */
[----:B0-----:R-:W-:Y:S01]  /*77c0*/  FMNMX R154, R201, R154, !PT ;  /* 0x0000009ac99a7209 */ /* 0x001fe20007800000 */
[----:B------:R-:W-:Y:S02]  /*77d0*/  FMUL R160, R160, R251 ;  /* 0x000000fba0a07220 */ /* 0x000fe40000400000 */
[----:B------:R-:W-:Y:S01]  /*77e0*/  STS.U16 [R0+0x9400], R21 ;  /* 0x0094001500007388 */ /* 0x000fe20000000400 */
[----:B------:R-:W-:Y:S02]  /*77f0*/  FSEL R157, R157, -INF , !P3 ;  /* 0xff8000009d9d7808 */ /* 0x000fe40005800000 */
[----:B-1----:R-:W-:Y:S01]  /*7800*/  FMNMX R23, R152, R153, !PT ;  /* 0x0000009998177209 */ /* 0x002fe20007800000 */
[----:B------:R-:W0:Y:S03]  /*7810*/  SHFL.BFLY PT, R21, R154, 0x1, 0x1f ;  /* 0x0c201f009a157f89 */ /* 0x000e2600000e0000 */
[----:B------:R-:W-:Y:S01]  /*7820*/  FMNMX R23, R156, R23, !PT ;  /* 0x000000179c177209 */ /* 0x000fe20007800000 */
[----:B------:R-:W-:Y:S01]  /*7830*/  FMUL R161, R161, R251 ;  /* 0x000000fba1a17220 */ /* 0x000fe20000400000 */
[----:B------:R-:W-:-:S02]  /*7840*/  ISETP.GT.U32.AND.EX P4, PT, R203, RZ, PT, P4 ;  /* 0x000000ffcb00720c */ /* 0x000fc40003f84140 */
[----:B------:R-:W-:Y:S02]  /*7850*/  FSEL R160, R160, -INF , !P2 ;  /* 0xff800000a0a07808 */ /* 0x000fe40005000000 */
[----:B------:R-:W-:Y:S01]  /*7860*/  FMNMX R23, R157, R23, !PT ;  /* 0x000000179d177209 */ /* 0x000fe20007800000 */
[----:B------:R-:W-:Y:S01]  /*7870*/  FMUL R164, R164, R251 ;  /* 0x000000fba4a47220 */ /* 0x000fe20000400000 */
[----:B------:R-:W-:Y:S02]  /*7880*/  FSEL R161, R161, -INF , !P4 ;  /* 0xff800000a1a17808 */ /* 0x000fe40006000000 */
[----:B------:R-:W-:Y:S01]  /*7890*/  FMNMX R23, R160, R23, !PT ;  /* 0x00000017a0177209 */ /* 0x000fe20007800000 */
[----:B------:R-:W-:Y:S01]  /*78a0*/  FMUL R165, R165, R251 ;  /* 0x000000fba5a57220 */ /* 0x000fe20000400000 */
[----:B------:R-:W-:Y:S02]  /*78b0*/  FSEL R164, R164, -INF , !P1 ;  /* 0xff800000a4a47808 */ /* 0x000fe40004800000 */
[----:B------:R-:W-:-:S02]  /*78c0*/  FMNMX R23, R161, R23, !PT ;  /* 0x00000017a1177209 */ /* 0x000fc40007800000 */
[----:B------:R-:W-:Y:S02]  /*78d0*/  FSEL R165, R165, -INF , !P5 ;  /* 0xff800000a5a57808 */ /* 0x000fe40006800000 */
[----:B------:R-:W-:Y:S01]  /*78e0*/  FMNMX R23, R164, R23, !PT ;  /* 0x00000017a4177209 */ /* 0x000fe20007800000 */
[----:B------:R0:W-:Y:S03]  /*78f0*/  STS.U16 [R0+0x9e00], R20 ;  /* 0x009e001400007388 */ /* 0x0001e60000000400 */
[----:B------:R-:W-:Y:S02]  /*7900*/  FMNMX R23, R165, R23, !PT ;  /* 0x00000017a5177209 */ /* 0x000fe40007800000 */
[----:B0-----:R-:W-:-:S03]  /*7910*/  FMNMX R20, R154, R21, !PT ;  /* 0x000000159a147209 */ /* 0x001fc60007800000 */
[----:B------:R-:W0:Y:S02]  /*7920*/  SHFL.BFLY PT, R21, R23, 0x2, 0x1f ;  /* 0x0c401f0017157f89 */ /* 0x000e2400000e0000 */
[----:B0-----:R-:W-:-:S05]  /*7930*/  FMNMX R154, R23, R21, !PT ;  /* 0x00000015179a7209 */ /* 0x001fca0007800000 */
[----:B------:R-:W0:Y:S01]  /*7940*/  SHFL.BFLY PT, R155, R154, 0x1, 0x1f ;  /* 0x0c201f009a9b7f89 */ /* 0x000e2200000e0000 */
[----:B------:R-:W-:-:S03]  /*7950*/  FMNMX R20, R20, R5, !PT ;  /* 0x0000000514147209 */ /* 0x000fc60007800000 */
[----:B------:R-:W-:Y:S04]  /*7960*/  STS.U16 [R0+0x8000], R213 ;  /* 0x008000d500007388 */ /* 0x000fe80000000400 */
[----:B------:R-:W-:Y:S04]  /*7970*/  STS.U16 [R0+0x8200], R207 ;  /* 0x008200cf00007388 */ /* 0x000fe80000000400 */
[----:B------:R-:W-:Y:S04]  /*7980*/  STS.U16 [R0+0x8400], R188 ;  /* 0x008400bc00007388 */ /* 0x000fe80000000400 */
[----:B------:R1:W-:Y:S04]  /*7990*/  STS.U16 [R0+0x8600], R172 ;  /* 0x008600ac00007388 */ /* 0x0003e80000000400 */
[----:B------:R-:W-:Y:S01]  /*79a0*/  STS.U16 [R0+0x8a00], R178 ;  /* 0x008a00b200007388 */ /* 0x000fe20000000400 */
[----:B0-----:R-:W-:Y:S01]  /*79b0*/  FMNMX R155, R154, R155, !PT ;  /* 0x0000009b9a9b7209 */ /* 0x001fe20007800000 */
[----:B------:R-:W-:-:S02]  /*79c0*/  FADD R154, -R20, R5 ;  /* 0x00000005149a7221 */ /* 0x000fc40000000100 */
[----:B------:R-:W-:Y:S01]  /*79d0*/  STS.U16 [R0+0x8c00], R173 ;  /* 0x008c00ad00007388 */ /* 0x000fe20000000400 */
[----:B------:R-:W-:-:S03]  /*79e0*/  FMNMX R5, R155, R183, !PT ;  /* 0x000000b79b057209 */ /* 0x000fc60007800000 */
        /* <DEDUP_REMOVED lines=42> */
[----:B-----5:R-:W-:Y:S04]  /*7c90*/  STS.U16 [R2+0xab00], R238 ;  /* 0x00ab00ee02007388 */ /* 0x020fe80000000400 */
[----:B---3--:R-:W-:Y:S04]  /*7ca0*/  STS.U16 [R2+0xad00], R239 ;  /* 0x00ad00ef02007388 */ /* 0x008fe80000000400 */
[----:B--2---:R-:W-:Y:S04]  /*7cb0*/  STS.U16 [R2+0xaf00], R242 ;  /* 0x00af00f202007388 */ /* 0x004fe80000000400 */
[----:B------:R-:W-:Y:S04]  /*7cc0*/  STS.U16 [R2+0xb100], R243 ;  /* 0x00b100f302007388 */ /* 0x000fe80000000400 */
[----:B------:R-:W-:Y:S04]  /*7cd0*/  STS.U16 [R2+0xb300], R246 ;  /* 0x00b300f602007388 */ /* 0x000fe80000000400 */
[----:B----4-:R-:W-:Y:S04]  /*7ce0*/  STS.U16 [R2+0xb500], R247 ;  /* 0x00b500f702007388 */ /* 0x010fe80000000400 */
[----:B------:R-:W-:Y:S04]  /*7cf0*/  STS.U16 [R2+0xb700], R248 ;  /* 0x00b700f802007388 */ /* 0x000fe80000000400 */
[----:B------:R-:W-:Y:S04]  /*7d00*/  STS.U16 [R2+0xb900], R202 ;  /* 0x00b900ca02007388 */ /* 0x000fe80000000400 */
[----:B------:R-:W-:Y:S04]  /*7d10*/  STS.U16 [R2+0xbb00], R198 ;  /* 0x00bb00c602007388 */ /* 0x000fe80000000400 */
[----:B------:R-:W-:Y:S04]  /*7d20*/  STS.U16 [R2+0xbd00], R200 ;  /* 0x00bd00c802007388 */ /* 0x000fe80000000400 */
[----:B------:R-:W-:Y:S01]  /*7d30*/  STS.U16 [R2+0xbf00], R167 ;  /* 0x00bf00a702007388 */ /* 0x000fe20000000400 */
[--C-:B------:R-:W-:Y:S01]  /*7d40*/  FADD R152, R152, -R5.reuse ;  /* 0x8000000598987221 */ /* 0x100fe20000000000 */
[----:B------:R2:W-:Y:S06]  /*7d50*/  MEMBAR.ALL.CTA ;  /* 0x0000000000007992 */ /* 0x0005ec0000008000 */
[----:B--2---:R-:W2:Y:S01]  /*7d60*/  FENCE.VIEW.ASYNC.S ;  /* 0x00000000000073c6 */ /* 0x004ea20000000000 */
[----:B------:R-:W-:Y:S01]  /*7d70*/  FMUL R152, R152, 1.4426950216293334961 ;  /* 0x3fb8aa3b98987820 */ /* 0x000fe20000400000 */
[--C-:B------:R-:W-:Y:S01]  /*7d80*/  FADD R162, R162, -R20.reuse ;  /* 0x80000014a2a27221 */ /* 0x100fe20000000000 */
[--C-:B------:R-:W-:Y:S01]  /*7d90*/  FADD R161, R161, -R5.reuse ;  /* 0x80000005a1a17221 */ /* 0x100fe20000000000 */
[--C-:B------:R-:W-:Y:S01]  /*7da0*/  FADD R166, R166, -R20.reuse ;  /* 0x80000014a6a67221 */ /* 0x100fe20000000000 */
[----:B-1----:R1:W-:Y:S01]  /*7db0*/  MUFU.EX2 R172, R152 ;  /* 0x0000009800ac7308 */ /* 0x0023e20000000800 */
[--C-:B------:R-:W-:Y:S01]  /*7dc0*/  FADD R164, R164, -R5.reuse ;  /* 0x80000005a4a47221 */ /* 0x100fe20000000000 */
[--C-:B------:R-:W-:Y:S01]  /*7dd0*/  FADD R250, R250, -R20.reuse ;  /* 0x80000014fafa7221 */ /* 0x100fe20000000000 */
[--C-:B------:R-:W-:Y:S01]  /*7de0*/  FADD R179, R179, -R20.reuse ;  /* 0x80000014b3b37221 */ /* 0x100fe20000000000 */
[--C-:B------:R-:W-:Y:S01]  /*7df0*/  FADD R158, R158, -R20.reuse ;  /* 0x800000149e9e7221 */ /* 0x100fe20000000000 */
[--C-:B------:R-:W-:Y:S01]  /*7e00*/  FADD R21, R159, -R20.reuse ;  /* 0x800000149f157221 */ /* 0x100fe20000000000 */
[--C-:B------:R-:W-:Y:S01]  /*7e10*/  FADD R163, R163, -R20.reuse ;  /* 0x80000014a3a37221 */ /* 0x100fe20000000000 */
[----:B------:R-:W-:Y:S01]  /*7e20*/  FADD R199, R199, -R20 ;  /* 0x80000014c7c77221 */ /* 0x000fe20000000000 */
[--C-:B------:R-:W-:Y:S01]  /*7e30*/  FADD R165, R165, -R5.reuse ;  /* 0x80000005a5a57221 */ /* 0x100fe20000000000 */
[--C-:B-1----:R-:W-:Y:S01]  /*7e40*/  FADD R152, R160, -R5.reuse ;  /* 0x80000005a0987221 */ /* 0x102fe20000000000 */
[----:B------:R-:W-:Y:S01]  /*7e50*/  FMUL R23, R162, 1.4426950216293334961 ;  /* 0x3fb8aa3ba2177820 */ /* 0x000fe20000400000 */
[--C-:B------:R-:W-:Y:S01]  /*7e60*/  FADD R153, R153, -R5.reuse ;  /* 0x8000000599997221 */ /* 0x100fe20000000000 */
[----:B------:R-:W-:Y:S01]  /*7e70*/  FADD R156, R156, -R5 ;  /* 0x800000059c9c7221 */ /* 0x000fe20000000000 */
[----:B0-----:R-:W-:Y:S01]  /*7e80*/  FMUL R15, R152, 1.4426950216293334961 ;  /* 0x3fb8aa3b980f7820 */ /* 0x001fe20000400000 */
[----:B------:R-:W-:Y:S01]  /*7e90*/  FADD R152, -R5, R183 ;  /* 0x000000b705987221 */ /* 0x000fe20000000100 */
[----:B------:R-:W-:Y:S01]  /*7ea0*/  FADD R157, R157, -R5 ;  /* 0x800000059d9d7221 */ /* 0x000fe20000000000 */
[----:B------:R-:W-:Y:S01]  /*7eb0*/  FMUL R22, R161, 1.4426950216293334961 ;  /* 0x3fb8aa3ba1167820 */ /* 0x000fe20000400000 */
        /* <DEDUP_REMOVED lines=14> */
[----:B------:R-:W0:Y:S01]  /*7fa0*/  MUFU.EX2 R171, R154 ;  /* 0x0000009a00ab7308 */ /* 0x000e220000000800 */
[----:B------:R-:W-:Y:S01]  /*7fb0*/  UMOV UR59, 0x80000020 ;  /* 0x80000020003b7882 */ /* 0x000fe20000000000 */
[----:B------:R-:W3:Y:S06]  /*7fc0*/  LDL R168, [R1+0x3d8] ;  /* 0x0003d80001a87983 */ /* 0x000eec0000100800 */
[----:B------:R-:W1:Y:S08]  /*7fd0*/  MUFU.EX2 R165, R152 ;  /* 0x0000009800a57308 */ /* 0x000e700000000800 */
[----:B------:R-:W-:Y:S08]  /*7fe0*/  MUFU.EX2 R16, R16 ;  /* 0x0000001000107308 */ /* 0x000ff00000000800 */
[----:B------:R-:W4:Y:S08]  /*7ff0*/  MUFU.EX2 R18, R18 ;  /* 0x0000001200127308 */ /* 0x000f300000000800 */
[----:B------:R-:W-:Y:S08]  /*8000*/  MUFU.EX2 R19, R19 ;  /* 0x0000001300137308 */ /* 0x000ff00000000800 */
[----:B------:R-:W-:Y:S08]  /*8010*/  MUFU.EX2 R21, R21 ;  /* 0x0000001500157308 */ /* 0x000ff00000000800 */
[----:B------:R-:W-:Y:S08]  /*8020*/  MUFU.EX2 R23, R23 ;  /* 0x0000001700177308 */ /* 0x000ff00000000800 */
[----:B------:R-:W-:Y:S08]  /*8030*/  MUFU.EX2 R162, R162 ;  /* 0x000000a200a27308 */ /* 0x000ff00000000800 */
[----:B------:R-:W-:Y:S08]  /*8040*/  MUFU.EX2 R163, R163 ;  /* 0x000000a300a37308 */ /* 0x000ff00000000800 */
[----:B------:R-:W-:Y:S08]  /*8050*/  MUFU.EX2 R166, R166 ;  /* 0x000000a600a67308 */ /* 0x000ff00000000800 */
[----:B------:R4:W5:Y:S08]  /*8060*/  MUFU.EX2 R173, R153 ;  /* 0x0000009900ad7308 */ /* 0x0009700000000800 */
[----:B------:R-:W-:Y:S08]  /*8070*/  MUFU.EX2 R174, R156 ;  /* 0x0000009c00ae7308 */ /* 0x000ff00000000800 */
[----:B------:R-:W2:Y:S08]  /*8080*/  MUFU.EX2 R160, R157 ;  /* 0x0000009d00a07308 */ /* 0x000eb00000000800 */
[----:B------:R-:W-:Y:S08]  /*8090*/  MUFU.EX2 R15, R15 ;  /* 0x0000000f000f7308 */ /* 0x000ff00000000800 */
[----:B------:R-:W2:Y:S08]  /*80a0*/  MUFU.EX2 R22, R22 ;  /* 0x0000001600167308 */ /* 0x000eb00000000800 */
[----:B------:R-:W-:Y:S08]  /*80b0*/  MUFU.EX2 R161, R161 ;  /* 0x000000a100a17308 */ /* 0x000ff00000000800 */
[----:B------:R-:W2:Y:S01]  /*80c0*/  MUFU.EX2 R164, R164 ;  /* 0x000000a400a47308 */ /* 0x000ea20000000800 */
[-C--:B0-----:R-:W-:Y:S01]  /*80d0*/  FMUL R26, R26, R171.reuse ;  /* 0x000000ab1a1a7220 */ /* 0x081fe20000400000 */
[-C--:B------:R-:W-:Y:S01]  /*80e0*/  FMUL R27, R27, R171.reuse ;  /* 0x000000ab1b1b7220 */ /* 0x080fe20000400000 */
        /* <DEDUP_REMOVED lines=61> */
[----:B------:R-:W-:Y:S01]  /*84c0*/  FMUL R151, R151, R171 ;  /* 0x000000ab97977220 */ /* 0x000fe20000400000 */
[-C--:B-1----:R-:W-:Y:S01]  /*84d0*/  FMUL R24, R24, R165.reuse ;  /* 0x000000a518187220 */ /* 0x082fe20000400000 */
        /* <DEDUP_REMOVED lines=63> */
[----:B----4-:R-:W-:-:S02]  /*88d0*/  F2FP.BF16.F32.PACK_AB R153, R18, R16 ;  /* 0x000000101299723e */ /* 0x010fc400000010ff */
[----:B-----5:R-:W-:Y:S02]  /*88e0*/  F2FP.BF16.F32.PACK_AB R152, R173, R172 ;  /* 0x000000acad98723e */ /* 0x020fe400000010ff */
[----:B--2---:R-:W-:Y:S02]  /*88f0*/  F2FP.BF16.F32.PACK_AB R154, R160, R174 ;  /* 0x000000aea09a723e */ /* 0x004fe400000010ff */
[----:B------:R-:W-:Y:S02]  /*8900*/  F2FP.BF16.F32.PACK_AB R155, R21, R19 ;  /* 0x00000013159b723e */ /* 0x000fe400000010ff */
[----:B------:R-:W-:Y:S02]  /*8910*/  F2FP.BF16.F32.PACK_AB R156, R22, R15 ;  /* 0x0000000f169c723e */ /* 0x000fe400000010ff */
[----:B------:R-:W-:Y:S02]  /*8920*/  F2FP.BF16.F32.PACK_AB R157, R162, R23 ;  /* 0x00000017a29d723e */ /* 0x000fe400000010ff */
[----:B------:R-:W-:-:S02]  /*8930*/  F2FP.BF16.F32.PACK_AB R158, R164, R161 ;  /* 0x000000a1a49e723e */ /* 0x000fc400000010ff */
[----:B------:R-:W-:Y:S01]  /*8940*/  F2FP.BF16.F32.PACK_AB R159, R166, R163 ;  /* 0x000000a3a69f723e */ /* 0x000fe200000010ff */
[----:B------:R-:W-:Y:S06]  /*8950*/  BAR.SYNC.DEFER_BLOCKING 0x0 ;  /* 0x0000000000007b1d */ /* 0x000fec0000010000 */
[----:B------:R-:W-:-:S06]  /*8960*/  WARPGROUP.ARRIVE ;  /* 0x00000000000079c5 */ /* 0x000fcc0000000000 */
[----:B------:R-:W-:Y:S01]  /*8970*/  HGMMA.64x256x16.F32.BF16 R24, R152, gdesc[UR56], R24 ;  /* 0x03e0003898187df0 */ /* 0x000fe20008701818 */
[----:B------:R-:W-:Y:S02]  /*8980*/  R2UR UR58, R186 ;  /* 0x00000000ba3a72ca */ /* 0x000fe400000e0000 */
[----:B------:R-:W-:Y:S01]  /*8990*/  R2UR UR59, R187 ;  /* 0x00000000bb3b72ca */ /* 0x000fe200000e0000 */
[----:B------:R-:W-:Y:S01]  /*89a0*/  FADD R16, R16, R18 ;  /* 0x0000001210107221 */ /* 0x000fe20000000000 */
[----:B------:R-:W-:-:S03]  /*89b0*/  FADD R172, R172, R173 ;  /* 0x000000adacac7221 */ /* 0x000fc60000000000 */
[----:B------:R-:W-:Y:S01]  /*89c0*/  FADD R16, R19, R16 ;  /* 0x0000001013107221 */ /* 0x000fe20000000000 */
[----:B------:R-:W-:-:S03]  /*89d0*/  FADD R172, R174, R172 ;  /* 0x000000acaeac7221 */ /* 0x000fc60000000000 */
[----:B------:R-:W-:Y:S01]  /*89e0*/  FADD R16, R21, R16 ;  /* 0x0000001015107221 */ /* 0x000fe20000000000 */
[----:B------:R-:W-:Y:S01]  /*89f0*/  FADD R172, R160, R172 ;  /* 0x000000aca0ac7221 */ /* 0x000fe20000000000 */
[----:B------:R-:W0:Y:S01]  /*8a00*/  S2R R178, SR_CTAID.X ;  /* 0x0000000000b27919 */ /* 0x000e220000002500 */
[----:B------:R-:W-:Y:S01]  /*8a10*/  IADD3 R176, P0, R176, 0x20, RZ ;  /* 0x00000020b0b07810 */ /* 0x000fe20007f1e0ff */
[----:B------:R-:W-:Y:S01]  /*8a20*/  FADD R16, R23, R16 ;  /* 0x0000001017107221 */ /* 0x000fe20000000000 */
[----:B------:R-:W-:Y:S01]  /*8a30*/  FADD R172, R15, R172 ;  /* 0x000000ac0fac7221 */ /* 0x000fe20000000000 */
[----:B------:R-:W1:Y:S02]  /*8a40*/  LDC R21, c[0x0][0x254] ;  /* 0x00009500ff157b82 */ /* 0x000e640000000800 */
[----:B------:R-:W-:Y:S01]  /*8a50*/  FADD R16, R162, R16 ;  /* 0x00000010a2107221 */ /* 0x000fe20000000000 */
[----:B------:R-:W-:-:S03]  /*8a60*/  FADD R172, R22, R172 ;  /* 0x000000ac16ac7221 */ /* 0x000fc60000000000 */
[----:B------:R-:W-:Y:S01]  /*8a70*/  FADD R16, R163, R16 ;  /* 0x00000010a3107221 */ /* 0x000fe20000000000 */
[----:B------:R-:W-:-:S03]  /*8a80*/  FADD R172, R161, R172 ;  /* 0x000000aca1ac7221 */ /* 0x000fc60000000000 */
[----:B------:R-:W-:Y:S01]  /*8a90*/  FADD R16, R166, R16 ;  /* 0x00000010a6107221 */ /* 0x000fe20000000000 */
[----:B------:R-:W-:-:S04]  /*8aa0*/  FADD R172, R164, R172 ;  /* 0x000000aca4ac7221 */ /* 0x000fc80000000000 */
[----:B------:R-:W2:Y:S04]  /*8ab0*/  SHFL.BFLY PT, R15, R16, 0x2, 0x1f ;  /* 0x0c401f00100f7f89 */ /* 0x000ea800000e0000 */
[----:B------:R-:W4:Y:S01]  /*8ac0*/  SHFL.BFLY PT, R18, R172, 0x2, 0x1f ;  /* 0x0c401f00ac127f89 */ /* 0x000f2200000e0000 */
[----:B------:R-:W-:Y:S01]  /*8ad0*/  HGMMA.64x256x16.F32.BF16 R24, R156, gdesc[UR56], R24, gsb0 ;  /* 0x03e000389c187df0 */ /* 0x000fe20008001818 */
[----:B--2---:R-:W-:Y:S01]  /*8ae0*/  FADD R15, R16, R15 ;  /* 0x0000000f100f7221 */ /* 0x004fe20000000000 */
[----:B----4-:R-:W-:Y:S01]  /*8af0*/  FADD R18, R172, R18 ;  /* 0x00000012ac127221 */ /* 0x010fe20000000000 */
[----:B0-----:R-:W-:-:S03]  /*8b00*/  IMAD.SHL.U32 R178, R178, 0x40, RZ ;  /* 0x00000040b2b27824 */ /* 0x001fc600078e00ff */
[----:B------:R-:W0:Y:S04]  /*8b10*/  SHFL.BFLY PT, R16, R15, 0x1, 0x1f ;  /* 0x0c201f000f107f89 */ /* 0x000e2800000e0000 */
[----:B------:R-:W2:Y:S01]  /*8b20*/  SHFL.BFLY PT, R19, R18, 0x1, 0x1f ;  /* 0x0c201f0012137f89 */ /* 0x000ea200000e0000 */
[----:B------:R-:W-:Y:S02]  /*8b30*/  VIADD R178, R178, 0x40 ;  /* 0x00000040b2b27836 */ /* 0x000fe40000000000 */
[----:B------:R-:W-:-:S03]  /*8b40*/  IMAD.X R4, RZ, RZ, R4, P0 ;  /* 0x000000ffff047224 */ /* 0x000fc600000e0604 */
[----:B------:R-:W-:-:S04]  /*8b50*/  ISETP.GE.U32.AND P0, PT, R176, R178, PT ;  /* 0x000000b2b000720c */ /* 0x000fc80003f06070 */
[----:B------:R-:W-:Y:S01]  /*8b60*/  ISETP.GE.U32.AND.EX P0, PT, R4, RZ, PT, P0 ;  /* 0x000000ff0400720c */ /* 0x000fe20003f06100 */
[----:B------:R-:W-:Y:S02]  /*8b70*/  IMAD.MOV.U32 R183, RZ, RZ, R5 ;  /* 0x000000ffffb77224 */ /* 0x000fe400078e0005 */
[----:B-1----:R-:W-:Y:S02]  /*8b80*/  IMAD R3, R21, 0x20, R3 ;  /* 0x0000002015037824 */ /* 0x002fe400078e0203 */
[----:B0-----:R-:W-:Y:S01]  /*8b90*/  FADD R16, R15, R16 ;  /* 0x000000100f107221 */ /* 0x001fe20000000000 */
[----:B--2---:R-:W-:-:S03]  /*8ba0*/  FADD R19, R18, R19 ;  /* 0x0000001312137221 */ /* 0x004fc60000000000 */
[----:B------:R-:W-:Y:S01]  /*8bb0*/  FFMA R219, R171, R219, R16 ;  /* 0x000000dbabdb7223 */ /* 0x000fe20000000010 */
[----:B------:R-:W-:Y:S01]  /*8bc0*/  MOV R16, R5 ;  /* 0x0000000500107202 */ /* 0x000fe20000000f00 */
[----:B---3--:R-:W-:Y:S02]  /*8bd0*/  IMAD R14, R168, 0x20, R14 ;  /* 0x00000020a80e7824 */ /* 0x008fe400078e020e */
[----:B------:R-:W-:Y:S01]  /*8be0*/  FFMA R221, R165, R221, R19 ;  /* 0x000000dda5dd7223 */ /* 0x000fe20000000013 */
[--C-:B------:R-:W-:Y:S02]  /*8bf0*/  IMAD.MOV.U32 R15, RZ, RZ, R20.reuse ;  /* 0x000000ffff0f7224 */ /* 0x100fe400078e0014 */
[----:B------:R-:W-:Y:S01]  /*8c00*/  IMAD.MOV.U32 R5, RZ, RZ, R20 ;  /* 0x000000ffff057224 */ /* 0x000fe200078e0014 */
[----:B------:R-:W-:Y:S02]  /*8c10*/  WARPGROUP.DEPBAR.LE gsb0, 0x0 ;  /* 0x00008000000079c5 */ /* 0x000fe40000010000 */
[----:B------:R-:W-:Y:S05]  /*8c20*/  @!P0 BRA `(.L_x_1) ;  /* 0xffffffc400dc8947 */ /* 0x000fea000383ffff */
.L_x_0:
[----:B------:R-:W0:Y:S01]  /*8c30*/  S2R R19, SR_CgaCtaId ;  /* 0x0000000000137919 */ /* 0x000e220000008800 */
[----:B------:R-:W-:Y:S01]  /*8c40*/  MOV R18, 0x400 ;  /* 0x0000040000127802 */ /* 0x000fe20000000f00 */
[----:B------:R-:W-:Y:S01]  /*8c50*/  FMUL R10, R139, 0.25 ;  /* 0x3e8000008b0a7820 */ /* 0x000fe20000400000 */
[----:B------:R-:W-:Y:S01]  /*8c60*/  FSETP.GT.AND P1, PT, |R219|, 8.50705917302346158658e+37, PT ;  /* 0x7e800000db00780b */ /* 0x000fe20003f24200 */
[----:B------:R-:W1:Y:S01]  /*8c70*/  S2R R5, SR_TID.X ;  /* 0x0000000000057919 */ /* 0x000e620000002100 */
[----:B------:R-:W-:Y:S01]  /*8c80*/  FSETP.GT.AND P2, PT, |R221|, 8.50705917302346158658e+37, PT ;  /* 0x7e800000dd00780b */ /* 0x000fe20003f44200 */
[----:B------:R-:W-:Y:S01]  /*8c90*/  FMUL R20, R119, 0.25 ;  /* 0x3e80000077147820 */ /* 0x000fe20000400000 */
[----:B------:R-:W-:Y:S01]  /*8ca0*/  FMUL R21, R130, 0.25 ;  /* 0x3e80000082157820 */ /* 0x000fe20000400000 */
[----:B------:R-:W-:Y:S01]  /*8cb0*/  FSETP.GEU.AND P3, PT, R221, 1.175494350822287508e-38, PT ;  /* 0x00800000dd00780b */ /* 0x000fe20003f6e000 */
[----:B------:R-:W-:Y:S01]  /*8cc0*/  FMUL R14, R143, 0.25 ;  /* 0x3e8000008f0e7820 */ /* 0x000fe20000400000 */
[----:B------:R-:W-:Y:S01]  /*8cd0*/  FSETP.GEU.AND P5, PT, |R219|, 1.175494350822287508e-38, PT ;  /* 0x00800000db00780b */ /* 0x000fe20003fae200 */
[----:B------:R-:W-:Y:S01]  /*8ce0*/  FMUL R22, R39, 0.25 ;  /* 0x3e80000027167820 */ /* 0x000fe20000400000 */
[----:B------:R-:W-:Y:S01]  /*8cf0*/  FSEL R119, R20, R119, P1 ;  /* 0x0000007714777208 */ /* 0x000fe20000800000 */
[----:B------:R-:W-:Y:S01]  /*8d00*/  FMUL R20, R99, 0.25 ;  /* 0x3e80000063147820 */ /* 0x000fe20000400000 */
[----:B------:R-:W-:Y:S01]  /*8d10*/  FSEL R130, R21, R130, P1 ;  /* 0x0000008215827208 */ /* 0x000fe20000800000 */
[----:B------:R-:W-:Y:S01]  /*8d20*/  FMUL R21, R110, 0.25 ;  /* 0x3e8000006e157820 */ /* 0x000fe20000400000 */
[----:B------:R-:W-:Y:S01]  /*8d30*/  FSETP.GEU.AND P4, PT, R219, 1.175494350822287508e-38, PT ;  /* 0x00800000db00780b */ /* 0x000fe20003f8e000 */
[----:B------:R-:W-:Y:S01]  /*8d40*/  FMUL R23, R30, 0.25 ;  /* 0x3e8000001e177820 */ /* 0x000fe20000400000 */
[----:B------:R-:W-:Y:S01]  /*8d50*/  FSEL R99, R20, R99, P1 ;  /* 0x0000006314637208 */ /* 0x000fe20000800000 */
        /* <DEDUP_REMOVED lines=13> */
[----:B0-----:R-:W-:Y:S01]  /*8e30*/  LEA R18, R19, R18, 0x18 ;  /* 0x0000001213127211 */ /* 0x001fe200078ec0ff */
[----:B------:R-:W-:Y:S01]  /*8e40*/  BAR.SYNC.DEFER_BLOCKING 0x0 ;  /* 0x0000000000007b1d */ /* 0x000fe20000010000 */
[----:B------:R-:W-:Y:S01]  /*8e50*/  FSEL R19, R10, R139, P1 ;  /* 0x0000008b0a137208 */ /* 0x000fe20000800000 */
[----:B------:R-:W-:Y:S01]  /*8e60*/  FMUL R10, R131, 0.25 ;  /* 0x3e800000830a7820 */ /* 0x000fe20000400000 */
[C---:B-1----:R-:W-:Y:S01]  /*8e70*/  LOP3.LUT R0, R5.reuse, 0x7, RZ, 0xc0, !PT ;  /* 0x0000000705007812 */ /* 0x042fe200078ec0ff */
[C---:B------:R-:W-:Y:S01]  /*8e80*/  IMAD.SHL.U32 R4, R5.reuse, 0x4, RZ ;  /* 0x0000000405047824 */ /* 0x040fe200078e00ff */
[C---:B------:R-:W-:Y:S01]  /*8e90*/  LOP3.LUT R8, R5.reuse, 0x8, RZ, 0xc0, !PT ;  /* 0x0000000805087812 */ /* 0x040fe200078ec0ff */
[----:B------:R-:W-:Y:S01]  /*8ea0*/  IMAD.SHL.U32 R3, R5, 0x8, RZ ;  /* 0x0000000805037824 */ /* 0x000fe200078e00ff */
[----:B------:R-:W-:Y:S01]  /*8eb0*/  FSEL R131, R10, R131, P1 ;  /* 0x000000830a837208 */ /* 0x000fe20000800000 */
[----:B------:R-:W-:Y:S01]  /*8ec0*/  FMUL R10, R123, 0.25 ;  /* 0x3e8000007b0a7820 */ /* 0x000fe20000400000 */
[----:B------:R-:W-:Y:S01]  /*8ed0*/  IMAD R7, R0, 0x10, R18 ;  /* 0x0000001000077824 */ /* 0x000fe200078e0212 */
[----:B------:R-:W-:Y:S01]  /*8ee0*/  LOP3.LUT R4, R4, 0xc0, RZ, 0xc0, !PT ;  /* 0x000000c004047812 */ /* 0x000fe200078ec0ff */
[----:B------:R-:W-:Y:S01]  /*8ef0*/  @!P5 FMUL R130, R130, 16777216 ;  /* 0x4b8000008282d820 */ /* 0x000fe20000400000 */
[----:B------:R-:W-:Y:S01]  /*8f00*/  LOP3.LUT R3, R3, 0x380, RZ, 0xc0, !PT ;  /* 0x0000038003037812 */ /* 0x000fe200078ec0ff */
[----:B------:R-:W-:Y:S01]  /*8f10*/  IMAD R9, R0, -0x8, R7 ;  /* 0xfffffff800097824 */ /* 0x000fe200078e0207 */
[----:B------:R-:W-:Y:S01]  /*8f20*/  FSEL R123, R10, R123, P1 ;  /* 0x0000007b0a7b7208 */ /* 0x000fe20000800000 */
[----:B------:R-:W-:Y:S01]  /*8f30*/  FMUL R10, R111, 0.25 ;  /* 0x3e8000006f0a7820 */ /* 0x000fe20000400000 */
[----:B------:R-:W-:Y:S01]  /*8f40*/  LOP3.LUT R2, R5, 0x40, RZ, 0xc0, !PT ;  /* 0x0000004005027812 */ /* 0x000fe200078ec0ff */
[----:B------:R-:W-:-:S02]  /*8f50*/  IMAD.IADD R11, R4, 0x1, R9 ;  /* 0x00000001040b7824 */ /* 0x000fc400078e0209 */
[----:B------:R-:W-:Y:S01]  /*8f60*/  FMUL R9, R26, 0.25 ;  /* 0x3e8000001a097820 */ /* 0x000fe20000400000 */
[----:B------:R-:W-:Y:S01]  /*8f70*/  IMAD R4, R8, 0x80, R7 ;  /* 0x0000008008047824 */ /* 0x000fe200078e0207 */
[----:B------:R-:W-:Y:S01]  /*8f80*/  FSEL R111, R10, R111, P1 ;  /* 0x0000006f0a6f7208 */ /* 0x000fe20000800000 */
[----:B------:R-:W-:Y:S01]  /*8f90*/  FMUL R10, R103, 0.25 ;  /* 0x3e800000670a7820 */ /* 0x000fe20000400000 */
[----:B------:R-:W-:Y:S01]  /*8fa0*/  ISETP.NE.U32.AND P0, PT, R2, RZ, PT ;  /* 0x000000ff0200720c */ /* 0x000fe20003f05070 */
[----:B------:R-:W-:Y:S01]  /*8fb0*/  IMAD.IADD R4, R3, 0x1, R4 ;  /* 0x0000000103047824 */ /* 0x000fe200078e0204 */
[----:B------:R-:W-:Y:S01]  /*8fc0*/  LEA.HI R3, R8, R11, RZ, 0x1f ;  /* 0x0000000b08037211 */ /* 0x000fe200078ff8ff */
[----:B------:R-:W-:Y:S01]  /*8fd0*/  FMUL R11, R134, 0.25 ;  /* 0x3e800000860b7820 */ /* 0x000fe20000400000 */
[----:B------:R-:W-:Y:S01]  /*8fe0*/  FSEL R103, R10, R103, P1 ;  /* 0x000000670a677208 */ /* 0x000fe20000800000 */
[----:B------:R-:W-:Y:S01]  /*8ff0*/  FMUL R10, R91, 0.25 ;  /* 0x3e8000005b0a7820 */ /* 0x000fe20000400000 */
[----:B------:R-:W-:Y:S01]  /*9000*/  FMUL R8, R147, 0.25 ;  /* 0x3e80000093087820 */ /* 0x000fe20000400000 */
[----:B------:R-:W-:Y:S01]  /*9010*/  FSEL R26, R9, R26, P1 ;  /* 0x0000001a091a7208 */ /* 0x000fe20000800000 */
[----:B------:R-:W-:Y:S01]  /*9020*/  IMAD.SHL.U32 R2, R5, 0x2, RZ ;  /* 0x0000000205027824 */ /* 0x000fe200078e00ff */
        /* <DEDUP_REMOVED lines=10> */
[----:B------:R-:W-:Y:S01]  /*90d0*/  FMUL R9, R146, 0.25 ;  /* 0x3e80000092097820 */ /* 0x000fe20000400000 */
[----:B------:R-:W-:Y:S01]  /*90e0*/  FSEL R135, R8, R135, P1 ;  /* 0x0000008708877208 */ /* 0x000fe20000800000 */
[----:B------:R-:W-:Y:S01]  /*90f0*/  FMUL R8, R127, 0.25 ;  /* 0x3e8000007f087820 */ /* 0x000fe20000400000 */
[----:B------:R-:W-:Y:S01]  /*9100*/  FSEL R114, R11, R114, P1 ;  /* 0x000000720b727208 */ /* 0x000fe20000800000 */
[----:B------:R-:W-:Y:S01]  /*9110*/  FMUL R11, R102, 0.25 ;  /* 0x3e800000660b7820 */ /* 0x000fe20000400000 */
[----:B------:R-:W-:Y:S01]  /*9120*/  FSEL R71, R10, R71, P1 ;  /* 0x000000470a477208 */ /* 0x000fe20000800000 */
[----:B------:R-:W-:Y:S01]  /*9130*/  FMUL R10, R63, 0.25 ;  /* 0x3e8000003f0a7820 */ /* 0x000fe20000400000 */
[----:B------:R-:W-:Y:S01]  /*9140*/  LOP3.LUT R6, R5, 0x7f, RZ, 0xc0, !PT ;  /* 0x0000007f05067812 */ /* 0x000fe200078ec0ff */
[----:B------:R-:W-:Y:S01]  /*9150*/  FMUL R7, R150, 0.25 ;  /* 0x3e80000096077820 */ /* 0x000fe20000400000 */
[----:B------:R-:W-:Y:S01]  /*9160*/  FSEL R102, R11, R102, P1 ;  /* 0x000000660b667208 */ /* 0x000fe20000800000 */
[----:B------:R-:W-:Y:S01]  /*9170*/  FMUL R11, R94, 0.25 ;  /* 0x3e8000005e0b7820 */ /* 0x000fe20000400000 */
[----:B------:R-:W-:Y:S01]  /*9180*/  FSEL R63, R10, R63, P1 ;  /* 0x0000003f0a3f7208 */ /* 0x000fe20000800000 */
[----:B------:R-:W-:Y:S01]  /*9190*/  FMUL R10, R55, 0.25 ;  /* 0x3e800000370a7820 */ /* 0x000fe20000400000 */
[----:B------:R-:W-:Y:S01]  /*91a0*/  LOP3.LUT R2, R2, 0xf8, RZ, 0xc0, !PT ;  /* 0x000000f802027812 */ /* 0x000fe200078ec0ff */
[----:B------:R-:W-:Y:S01]  /*91b0*/  IMAD R0, R6, 0x10, R18 ;  /* 0x0000001006007824 */ /* 0x000fe200078e0212 */
        /* <DEDUP_REMOVED lines=11> */
[----:B------:R-:W-:Y:S01]  /*9270*/  IMAD.IADD R2, R18, 0x1, R2 ;  /* 0x0000000112027824 */ /* 0x000fe200078e0202 */
        /* <DEDUP_REMOVED lines=65> */
[----:B------:R-:W-:Y:S01]  /*9690*/  FMUL R10, R221, 8388608 ;  /* 0x4b000000dd0a7820 */ /* 0x000fe20000400000 */
[----:B------:R-:W-:Y:S01]  /*96a0*/  FSEL R86, R9, R86, P1 ;  /* 0x0000005609567208 */ /* 0x000fe20000800000 */
[----:B------:R-:W-:Y:S01]  /*96b0*/  FMUL R9, R78, 0.25 ;  /* 0x3e8000004e097820 */ /* 0x000fe20000400000 */
[----:B------:R-:W-:Y:S01]  /*96c0*/  FSEL R150, R150, R33, P2 ;  /* 0x0000002196967208 */ /* 0x000fe20001000000 */
[----:B------:R-:W-:Y:S01]  /*96d0*/  FMUL R6, R151, 0.25 ;  /* 0x3e80000097067820 */ /* 0x000fe20000400000 */
[----:B------:R-:W-:Y:S01]  /*96e0*/  FSEL R33, R10, R221, !P3 ;  /* 0x000000dd0a217208 */ /* 0x000fe20005800000 */
[----:B------:R-:W-:Y:S01]  /*96f0*/  FMUL R146, R57, 0.25 ;  /* 0x3e80000039927820 */ /* 0x000fe20000400000 */
[----:B------:R-:W-:Y:S01]  /*9700*/  FSEL R49, R56, R49, P2 ;  /* 0x0000003138317208 */ /* 0x000fe20001000000 */
[----:B------:R-:W-:Y:S01]  /*9710*/  FMUL R56, R37, 0.25 ;  /* 0x3e80000025387820 */ /* 0x000fe20000400000 */
[----:B------:R-:W-:Y:S01]  /*9720*/  FSEL R67, R8, R67, P1 ;  /* 0x0000004308437208 */ /* 0x000fe20000800000 */
[----:B------:R-:W-:Y:S01]  /*9730*/  VIADD R10, R33, 0xc0cafb0d ;  /* 0xc0cafb0d210a7836 */ /* 0x000fe20000000000 */
        /* <DEDUP_REMOVED lines=20> */
[----:B------:R-:W-:Y:S01]  /*9880*/  FSEL R10, RZ, -23, P3 ;  /* 0xc1b80000ff0a7808 */ /* 0x000fe20001800000 */
[----:B------:R-:W-:Y:S01]  /*9890*/  @!P5 FMUL R51, R51, 16777216 ;  /* 0x4b8000003333d820 */ /* 0x000fe20000400000 */
[----:B------:R-:W-:Y:S01]  /*98a0*/  FSEL R151, R151, R32, P2 ;  /* 0x0000002097977208 */ /* 0x000fe20001000000 */
[----:B------:R-:W-:Y:S01]  /*98b0*/  @!P5 FMUL R35, R35, 16777216 ;  /* 0x4b8000002323d820 */ /* 0x000fe20000400000 */
[C---:B------:R-:W-:Y:S01]  /*98c0*/  FSETP.GEU.AND P3, PT, |R221|.reuse, 1.175494350822287508e-38, PT ;  /* 0x00800000dd00780b */ /* 0x040fe20003f6e200 */
[----:B------:R-:W-:Y:S01]  /*98d0*/  @P2 FMUL R221, R221, 0.25 ;  /* 0x3e800000dddd2820 */ /* 0x000fe20000400000 */
[----:B------:R-:W-:Y:S01]  /*98e0*/  FSEL R32, R56, R219, !P4 ;  /* 0x000000db38207208 */ /* 0x000fe20006000000 */
[----:B------:R-:W-:Y:S01]  /*98f0*/  @P1 FMUL R219, R219, 0.25 ;  /* 0x3e800000dbdb1820 */ /* 0x000fe20000400000 */
        /* <DEDUP_REMOVED lines=8> */
[----:B------:R-:W-:Y:S01]  /*9980*/  @!P5 FMUL R219, R219, 16777216 ;  /* 0x4b800000dbdbd820 */ /* 0x000fe20000400000 */
        /* <DEDUP_REMOVED lines=8> */
[----:B------:R-:W0:Y:S01]  /*9a10*/  MUFU.RCP R219, R219 ;  /* 0x000000db00db7308 */ /* 0x000e220000001000 */
        /* <DEDUP_REMOVED lines=8> */
[----:B------:R-:W-:Y:S01]  /*9aa0*/  @!P5 FMUL R50, R50, 16777216 ;  /* 0x4b8000003232d820 */ /* 0x000fe20000400000 */
[----:B------:R-:W1:Y:S01]  /*9ab0*/  MUFU.RCP R29, R221 ;  /* 0x000000dd001d7308 */ /* 0x000e620000001000 */
[----:B------:R-:W-:Y:S01]  /*9ac0*/  FSEL R146, R146, R57, P2 ;  /* 0x0000003992927208 */ /* 0x000fe20001000000 */
[----:B------:R-:W-:Y:S01]  /*9ad0*/  FMUL R57, R48, 0.25 ;  /* 0x3e80000030397820 */ /* 0x000fe20000400000 */
[----:B------:R-:W-:Y:S01]  /*9ae0*/  FSEL R24, R21, R24, P2 ;  /* 0x0000001815187208 */ /* 0x000fe20001000000 */
        /* <DEDUP_REMOVED lines=10> */
[----:B------:R-:W-:Y:S01]  /*9b90*/  @!P5 FMUL R43, R43, 16777216 ;  /* 0x4b8000002b2bd820 */ /* 0x000fe20000400000 */
[----:B------:R-:W-:Y:S01]  /*9ba0*/  FSEL R140, R21, R140, P2 ;  /* 0x0000008c158c7208 */ /* 0x000fe20001000000 */
[----:B------:R-:W-:Y:S01]  /*9bb0*/  FMUL R21, R128, 0.25 ;  /* 0x3e80000080157820 */ /* 0x000fe20000400000 */
[----:B------:R-:W-:Y:S01]  /*9bc0*/  FSEL R129, R20, R129, P2 ;  /* 0x0000008114817208 */ /* 0x000fe20001000000 */
[----:B------:R-:W-:Y:S01]  /*9bd0*/  FMUL R20, R117, 0.25 ;  /* 0x3e80000075147820 */ /* 0x000fe20000400000 */
[----:B------:R-:W-:Y:S01]  /*9be0*/  LOP3.LUT R153, R11, 0xff800000, RZ, 0xc0, !PT ;  /* 0xff8000000b997812 */ /* 0x000fe200078ec0ff */
[----:B------:R-:W-:Y:S01]  /*9bf0*/  @!P5 FMUL R42, R42, 16777216 ;  /* 0x4b8000002a2ad820 */ /* 0x000fe20000400000 */
[----:B------:R-:W-:Y:S01]  /*9c00*/  I2FP.F32.S32 R11, R154 ;  /* 0x0000009a000b7245 */ /* 0x000fe20000201400 */
[----:B0-----:R-:W-:Y:S01]  /*9c10*/  FMUL R152, R219, R51 ;  /* 0x00000033db987220 */ /* 0x001fe20000400000 */
[----:B------:R-:W-:Y:S01]  /*9c20*/  FSEL R30, R23, R30, P1 ;  /* 0x0000001e171e7208 */ /* 0x000fe20000800000 */
[----:B------:R-:W-:Y:S01]  /*9c30*/  @!P3 FMUL R24, R24, 16777216 ;  /* 0x4b8000001818b820 */ /* 0x000fe20000400000 */
[----:B------:R-:W-:Y:S01]  /*9c40*/  FSEL R40, R57, R40, P2 ;  /* 0x0000002839287208 */ /* 0x000fe20001000000 */
[----:B------:R-:W-:Y:S01]  /*9c50*/  FMUL R51, R219, R50 ;  /* 0x00000032db337220 */ /* 0x000fe20000400000 */
[----:B------:R-:W-:Y:S01]  /*9c60*/  FSEL R158, R59, R28, P2 ;  /* 0x0000001c3b9e7208 */ /* 0x000fe20001000000 */
[----:B------:R-:W-:Y:S01]  /*9c70*/  @!P5 FMUL R31, R31, 16777216 ;  /* 0x4b8000001f1fd820 */ /* 0x000fe20000400000 */
[----:B------:R-:W-:Y:S01]  /*9c80*/  FSEL R160, R60, R25, P2 ;  /* 0x000000193ca07208 */ /* 0x000fe20001000000 */
[----:B------:R-:W-:Y:S01]  /*9c90*/  @!P5 FMUL R27, R27, 16777216 ;  /* 0x4b8000001b1bd820 */ /* 0x000fe20000400000 */
[----:B------:R-:W-:Y:S01]  /*9ca0*/  FSEL R56, RZ, -23, P4 ;  /* 0xc1b80000ff387808 */ /* 0x000fe20002000000 */
[C---:B------:R-:W-:Y:S01]  /*9cb0*/  FMUL R50, R219.reuse, R43 ;  /* 0x0000002bdb327220 */ /* 0x040fe20000400000 */
[----:B------:R-:W-:Y:S01]  /*9cc0*/  I2FP.F32.S32 R57, R153 ;  /* 0x0000009900397245 */ /* 0x000fe20000201400 */
[----:B------:R-:W-:Y:S01]  /*9cd0*/  FMUL R43, R219, R42 ;  /* 0x0000002adb2b7220 */ /* 0x000fe20000400000 */
[----:B------:R-:W-:Y:S01]  /*9ce0*/  FSEL R128, R21, R128, P2 ;  /* 0x0000008015807208 */ /* 0x000fe20001000000 */
[----:B------:R-:W-:Y:S01]  /*9cf0*/  FMUL R21, R120, 0.25 ;  /* 0x3e80000078157820 */ /* 0x000fe20000400000 */
[----:B------:R-:W-:Y:S01]  /*9d00*/  FSEL R117, R20, R117, P2 ;  /* 0x0000007514757208 */ /* 0x000fe20001000000 */
[----:B------:R-:W-:Y:S01]  /*9d10*/  @!P5 FMUL R123, R123, 16777216 ;  /* 0x4b8000007b7bd820 */ /* 0x000fe20000400000 */
[----:B------:R-:W-:Y:S01]  /*9d20*/  FMUL R42, R219, R35 ;  /* 0x00000023db2a7220 */ /* 0x000fe20000400000 */
[----:B------:R-:W-:Y:S01]  /*9d30*/  FMUL R20, R109, 0.25 ;  /* 0x3e8000006d147820 */ /* 0x000fe20000400000 */
[----:B------:R-:W-:Y:S01]  /*9d40*/  FFMA.FTZ R25, R11, 1.1920928955078125e-07, R10 ;  /* 0x340000000b197823 */ /* 0x000fe2000001000a */
[----:B------:R-:W-:Y:S01]  /*9d50*/  @!P5 FMUL R8, R8, 16777216 ;  /* 0x4b8000000808d820 */ /* 0x000fe20000400000 */
[----:B------:R-:W-:Y:S01]  /*9d60*/  @!P5 FMUL R9, R9, 16777216 ;  /* 0x4b8000000909d820 */ /* 0x000fe20000400000 */
[----:B-1----:R-:W-:Y:S01]  /*9d70*/  FMUL R35, R29, R24 ;  /* 0x000000181d237220 */ /* 0x002fe20000400000 */
[----:B------:R-:W-:Y:S01]  /*9d80*/  @!P5 FMUL R26, R26, 16777216 ;  /* 0x4b8000001a1ad820 */ /* 0x000fe20000400000 */
[----:B------:R-:W-:Y:S01]  /*9d90*/  @!P5 FMUL R30, R30, 16777216 ;  /* 0x4b8000001e1ed820 */ /* 0x000fe20000400000 */
[----:B------:R-:W-:Y:S01]  /*9da0*/  @!P3 FMUL R156, R156, 16777216 ;  /* 0x4b8000009c9cb820 */ /* 0x000fe20000400000 */
[----:B------:R-:W-:Y:S01]  /*9db0*/  @!P3 FMUL R158, R158, 16777216 ;  /* 0x4b8000009e9eb820 */ /* 0x000fe20000400000 */
[----:B------:R-:W-:Y:S01]  /*9dc0*/  @!P3 FMUL R160, R160, 16777216 ;  /* 0x4b800000a0a0b820 */ /* 0x000fe20000400000 */
[C---:B------:R-:W-:Y:S01]  /*9dd0*/  FMUL R11, R219.reuse, R31 ;  /* 0x0000001fdb0b7220 */ /* 0x040fe20000400000 */
[----:B------:R-:W-:Y:S01]  /*9de0*/  FMUL R24, R219, R27 ;  /* 0x0000001bdb187220 */ /* 0x000fe20000400000 */
[----:B------:R-:W-:Y:S01]  /*9df0*/  FFMA.FTZ R28, R57, 1.1920928955078125e-07, R56 ;  /* 0x34000000391c7823 */ /* 0x000fe20000010038 */
[C---:B------:R-:W-:Y:S01]  /*9e00*/  FMUL R57, R219.reuse, R130 ;  /* 0x00000082db397220 */ /* 0x040fe20000400000 */
[----:B------:R-:W-:Y:S01]  /*9e10*/  FMUL R58, R219, R123 ;  /* 0x0000007bdb3a7220 */ /* 0x000fe20000400000 */
[----:B------:R-:W-:Y:S01]  /*9e20*/  IMAD.IADD R154, R33, 0x1, -R154 ;  /* 0x00000001219a7824 */ /* 0x000fe200078e0a9a */
[----:B------:R-:W-:Y:S01]  /*9e30*/  FSEL R120, R21, R120, P2 ;  /* 0x0000007815787208 */ /* 0x000fe20001000000 */
[C---:B------:R-:W-:Y:S01]  /*9e40*/  FMUL R130, R219.reuse, R8 ;  /* 0x00000008db827220 */ /* 0x040fe20000400000 */
[C---:B------:R-:W-:Y:S01]  /*9e50*/  FMUL R123, R219.reuse, R9 ;  /* 0x00000009db7b7220 */ /* 0x040fe20000400000 */
[----:B------:R-:W-:Y:S01]  /*9e60*/  FMUL R21, R108, 0.25 ;  /* 0x3e8000006c157820 */ /* 0x000fe20000400000 */
[----:B------:R-:W-:Y:S01]  /*9e70*/  FSEL R109, R20, R109, P2 ;  /* 0x0000006d146d7208 */ /* 0x000fe20001000000 */
[----:B------:R-:W-:Y:S01]  /*9e80*/  FMUL R10, R219, R30 ;  /* 0x0000001edb0a7220 */ /* 0x000fe20000400000 */
[C---:B------:R-:W-:Y:S01]  /*9e90*/  FMUL R9, R29.reuse, R156 ;  /* 0x0000009c1d097220 */ /* 0x040fe20000400000 */
[C---:B------:R-:W-:Y:S01]  /*9ea0*/  FMUL R8, R29.reuse, R158 ;  /* 0x0000009e1d087220 */ /* 0x040fe20000400000 */
[----:B------:R-:W-:Y:S01]  /*9eb0*/  FMUL R160, R29, R160 ;  /* 0x000000a01da07220 */ /* 0x000fe20000400000 */
[----:B------:R-:W-:Y:S01]  /*9ec0*/  FMUL R31, R219, R26 ;  /* 0x0000001adb1f7220 */ /* 0x000fe20000400000 */
[----:B------:R-:W-:Y:S01]  /*9ed0*/  FMUL R20, R97, 0.25 ;  /* 0x3e80000061147820 */ /* 0x000fe20000400000 */
[----:B------:R-:W-:Y:S01]  /*9ee0*/  F2FP.BF16.F32.PACK_AB R11, R11, R24 ;  /* 0x000000180b0b723e */ /* 0x000fe200000010ff */
[----:B------:R-:W-:-:S02]  /*9ef0*/  IMAD.MOV.U32 R24, RZ, RZ, 0x3dc6b27f ;  /* 0x3dc6b27fff187424 */ /* 0x000fc400078e00ff */
[----:B------:R-:W-:Y:S01]  /*9f00*/  FADD R154, R154, -1 ;  /* 0xbf8000009a9a7421 */ /* 0x000fe20000000000 */
[----:B------:R-:W-:Y:S01]  /*9f10*/  FSEL R108, R21, R108, P2 ;  /* 0x0000006c156c7208 */ /* 0x000fe20001000000 */
[----:B------:R-:W-:Y:S01]  /*9f20*/  FMUL R21, R100, 0.25 ;  /* 0x3e80000064157820 */ /* 0x000fe20000400000 */
[----:B------:R-:W-:Y:S01]  /*9f30*/  F2FP.BF16.F32.PACK_AB R8, R8, R35 ;  /* 0x000000230808723e */ /* 0x000fe200000010ff */
[----:B------:R-:W-:Y:S01]  /*9f40*/  FFMA.FTZ R27, R154, R24, -0.16845393180847167969 ;  /* 0xbe2c7f309a1b7423 */ /* 0x000fe20000010018 */
[----:B------:R-:W-:Y:S01]  /*9f50*/  F2FP.BF16.F32.PACK_AB R9, R9, R160 ;  /* 0x000000a00909723e */ /* 0x000fe200000010ff */
[----:B------:R-:W-:Y:S01]  /*9f60*/  FMUL R23, R136, 0.25 ;  /* 0x3e80000088177820 */ /* 0x000fe20000400000 */
[----:B------:R-:W-:Y:S01]  /*9f70*/  F2FP.BF16.F32.PACK_AB R10, R10, R31 ;  /* 0x0000001f0a0a723e */ /* 0x000fe200000010ff */
[----:B------:R-:W-:Y:S01]  /*9f80*/  FFMA.FTZ R27, R154, R27, 0.1716887056827545166 ;  /* 0x3e2fcf2a9a1b7423 */ /* 0x000fe2000001001b */
[----:B------:R-:W-:Y:S01]  /*9f90*/  FSEL R97, R20, R97, P2 ;  /* 0x0000006114617208 */ /* 0x000fe20001000000 */
[----:B------:R-:W-:Y:S01]  /*9fa0*/  FMUL R20, R89, 0.25 ;  /* 0x3e80000059147820 */ /* 0x000fe20000400000 */
[----:B------:R-:W-:Y:S01]  /*9fb0*/  FSEL R100, R21, R100, P2 ;  /* 0x0000006415647208 */ /* 0x000fe20001000000 */
[----:B------:R-:W-:Y:S01]  /*9fc0*/  STSM.16.M88.4 [R4], R8 ;  /* 0x0000000804007844 */ /* 0x000fe20000000200 */
[----:B------:R-:W-:Y:S01]  /*9fd0*/  FMUL R21, R88, 0.25 ;  /* 0x3e80000058157820 */ /* 0x000fe20000400000 */
[----:B------:R-:W-:Y:S01]  /*9fe0*/  FFMA.FTZ R27, R154, R27, -0.17900948226451873779 ;  /* 0xbe374e439a1b7423 */ /* 0x000fe2000001001b */
[----:B------:R-:W-:Y:S01]  /*9ff0*/  FSEL R89, R20, R89, P2 ;  /* 0x0000005914597208 */ /* 0x000fe20001000000 */
[----:B------:R-:W-:Y:S01]  /*a000*/  BAR.SYNC.DEFER_BLOCKING 0x0 ;  /* 0x0000000000007b1d */ /* 0x000fe20000010000 */
[----:B------:R-:W-:Y:S01]  /*a010*/  FMUL R20, R77, 0.25 ;  /* 0x3e8000004d147820 */ /* 0x000fe20000400000 */
[----:B------:R-:W-:Y:S01]  /*a020*/  FSEL R136, R23, R136, P2 ;  /* 0x0000008817887208 */ /* 0x000fe20001000000 */
[----:B------:R-:W-:Y:S01]  /*a030*/  FMUL R22, R125, 0.25 ;  /* 0x3e8000007d167820 */ /* 0x000fe20000400000 */
[----:B------:R-:W-:Y:S01]  /*a040*/  FMUL R23, R116, 0.25 ;  /* 0x3e80000074177820 */ /* 0x000fe20000400000 */
[----:B------:R-:W-:Y:S01]  /*a050*/  FSEL R88, R21, R88, P2 ;  /* 0x0000005815587208 */ /* 0x000fe20001000000 */
[----:B------:R-:W-:Y:S01]  /*a060*/  FMUL R21, R80, 0.25 ;  /* 0x3e80000050157820 */ /* 0x000fe20000400000 */
[----:B------:R-:W-:Y:S01]  /*a070*/  FSEL R77, R20, R77, P2 ;  /* 0x0000004d144d7208 */ /* 0x000fe20001000000 */
[----:B------:R-:W-:Y:S01]  /*a080*/  FFMA.FTZ R27, R154, R27, 0.20512372255325317383 ;  /* 0x3e520bf49a1b7423 */ /* 0x000fe2000001001b */
[----:B------:R-:W-:Y:S01]  /*a090*/  FMUL R20, R73, 0.25 ;  /* 0x3e80000049147820 */ /* 0x000fe20000400000 */
[----:B------:R-:W-:Y:S01]  /*a0a0*/  FSEL R125, R22, R125, P2 ;  /* 0x0000007d167d7208 */ /* 0x000fe20001000000 */
[----:B------:R-:W-:Y:S01]  /*a0b0*/  FMUL R22, R105, 0.25 ;  /* 0x3e80000069167820 */ /* 0x000fe20000400000 */
[----:B------:R-:W-:Y:S01]  /*a0c0*/  FSEL R116, R23, R116, P2 ;  /* 0x0000007417747208 */ /* 0x000fe20001000000 */
[----:B------:R-:W-:Y:S01]  /*a0d0*/  FFMA.FTZ R27, R154, R27, -0.24046532809734344482 ;  /* 0xbe763c8b9a1b7423 */ /* 0x000fe2000001001b */
[----:B------:R-:W-:Y:S01]  /*a0e0*/  FMUL R23, R96, 0.25 ;  /* 0x3e80000060177820 */ /* 0x000fe20000400000 */
[----:B------:R-:W-:Y:S01]  /*a0f0*/  FSEL R80, R21, R80, P2 ;  /* 0x0000005015507208 */ /* 0x000fe20001000000 */
[----:B------:R-:W-:Y:S01]  /*a100*/  FMUL R21, R72, 0.25 ;  /* 0x3e80000048157820 */ /* 0x000fe20000400000 */
[----:B------:R-:W-:Y:S01]  /*a110*/  FSEL R20, R20, R73, P2 ;  /* 0x0000004914147208 */ /* 0x000fe20001000000 */
[----:B------:R-:W-:Y:S01]  /*a120*/  @!P5 FMUL R99, R99, 16777216 ;  /* 0x4b8000006363d820 */ /* 0x000fe20000400000 */
[----:B------:R-:W-:Y:S01]  /*a130*/  IADD3 R153, R32, -R153, RZ ;  /* 0x8000009920997210 */ /* 0x000fe20007ffe0ff */
[----:B------:R-:W-:Y:S01]  /*a140*/  FFMA.FTZ R27, R154, R27, 0.28857114911079406738 ;  /* 0x3e93bf999a1b7423 */ /* 0x000fe2000001001b */
[----:B------:R-:W-:Y:S01]  /*a150*/  FSEL R105, R22, R105, P2 ;  /* 0x0000006916697208 */ /* 0x000fe20001000000 */
[----:B------:R-:W-:Y:S01]  /*a160*/  @!P5 FMUL R74, R74, 16777216 ;  /* 0x4b8000004a4ad820 */ /* 0x000fe20000400000 */
[----:B------:R-:W-:Y:S01]  /*a170*/  FSEL R96, R23, R96, P2 ;  /* 0x0000006017607208 */ /* 0x000fe20001000000 */
[----:B------:R-:W-:Y:S01]  /*a180*/  FMUL R22, R85, 0.25 ;  /* 0x3e80000055167820 */ /* 0x000fe20000400000 */
[----:B------:R-:W-:Y:S01]  /*a190*/  @!P3 FMUL R121, R121, 16777216 ;  /* 0x4b8000007979b820 */ /* 0x000fe20000400000 */
[----:B------:R-:W-:Y:S01]  /*a1a0*/  FMUL R17, R142, 0.25 ;  /* 0x3e8000008e117820 */ /* 0x000fe20000400000 */
[----:B------:R-:W-:Y:S01]  /*a1b0*/  FMUL R23, R76, 0.25 ;  /* 0x3e8000004c177820 */ /* 0x000fe20000400000 */
[----:B------:R-:W-:Y:S01]  /*a1c0*/  FSEL R21, R21, R72, P2 ;  /* 0x0000004815157208 */ /* 0x000fe20001000000 */
[----:B------:R-:W-:Y:S01]  /*a1d0*/  @!P3 FMUL R20, R20, 16777216 ;  /* 0x4b8000001414b820 */ /* 0x000fe20000400000 */
[----:B------:R-:W-:Y:S01]  /*a1e0*/  FMUL R72, R219, R99 ;  /* 0x00000063db487220 */ /* 0x000fe20000400000 */
[----:B------:R-:W-:Y:S01]  /*a1f0*/  FADD R153, R153, -1 ;  /* 0xbf80000099997421 */ /* 0x000fe20000000000 */
[----:B------:R-:W-:Y:S01]  /*a200*/  FFMA.FTZ R27, R154, R27, -0.36067417263984680176 ;  /* 0xbeb8aa499a1b7423 */ /* 0x000fe2000001001b */
[----:B------:R-:W-:Y:S01]  /*a210*/  FMUL R99, R219, R74 ;  /* 0x0000004adb637220 */ /* 0x000fe20000400000 */
[----:B------:R-:W-:Y:S01]  /*a220*/  FMUL R138, R65, 0.25 ;  /* 0x3e800000418a7820 */ /* 0x000fe20000400000 */
[C---:B------:R-:W-:Y:S01]  /*a230*/  FMUL R74, R29.reuse, R121 ;  /* 0x000000791d4a7220 */ /* 0x040fe20000400000 */
[----:B------:R-:W-:Y:S01]  /*a240*/  FSEL R85, R22, R85, P2 ;  /* 0x0000005516557208 */ /* 0x000fe20001000000 */
[----:B------:R-:W-:Y:S01]  /*a250*/  FMUL R121, R29, R20 ;  /* 0x000000141d797220 */ /* 0x000fe20000400000 */
[----:B------:R-:W-:Y:S01]  /*a260*/  FSEL R17, R17, R142, P1 ;  /* 0x0000008e11117208 */ /* 0x000fe20000800000 */
[----:B------:R-:W-:Y:S01]  /*a270*/  FMUL R22, R69, 0.25 ;  /* 0x3e80000045167820 */ /* 0x000fe20000400000 */
[----:B------:R-:W-:Y:S01]  /*a280*/  FSEL R76, R23, R76, P2 ;  /* 0x0000004c174c7208 */ /* 0x000fe20001000000 */
[----:B------:R-:W-:Y:S01]  /*a290*/  FMUL R139, R64, 0.25 ;  /* 0x3e800000408b7820 */ /* 0x000fe20000400000 */
[----:B------:R-:W-:Y:S01]  /*a2a0*/  @!P5 FMUL R114, R114, 16777216 ;  /* 0x4b8000007272d820 */ /* 0x000fe20000400000 */
[----:B------:R-:W-:Y:S01]  /*a2b0*/  FFMA.FTZ R20, R153, R24, -0.16845393180847167969 ;  /* 0xbe2c7f3099147423 */ /* 0x000fe20000010018 */
[----:B------:R-:W-:Y:S01]  /*a2c0*/  FFMA.FTZ R27, R154, R27, 0.48089820146560668945 ;  /* 0x3ef6384a9a1b7423 */ /* 0x000fe2000001001b */
[----:B------:R-:W-:Y:S01]  /*a2d0*/  FMUL R23, R68, 0.25 ;  /* 0x3e80000044177820 */ /* 0x000fe20000400000 */
[----:B------:R-:W-:Y:S01]  /*a2e0*/  FMUL R142, R61, 0.25 ;  /* 0x3e8000003d8e7820 */ /* 0x000fe20000400000 */
[----:B------:R-:W-:Y:S01]  /*a2f0*/  @!P3 FMUL R113, R113, 16777216 ;  /* 0x4b8000007171b820 */ /* 0x000fe20000400000 */
[----:B------:R-:W0:Y:S01]  /*a300*/  LDS.128 R8, [R0] ;  /* 0x0000000000087984 */ /* 0x000e220000000c00 */
[----:B------:R-:W-:Y:S01]  /*a310*/  @!P3 FMUL R112, R112, 16777216 ;  /* 0x4b8000007070b820 */ /* 0x000fe20000400000 */
[----:B------:R-:W-:Y:S01]  /*a320*/  FSEL R138, R138, R65, P2 ;  /* 0x000000418a8a7208 */ /* 0x000fe20001000000 */
[----:B------:R-:W-:Y:S01]  /*a330*/  @!P3 FMUL R105, R105, 16777216 ;  /* 0x4b8000006969b820 */ /* 0x000fe20000400000 */
[----:B------:R-:W-:Y:S01]  /*a340*/  FMUL R65, R219, R114 ;  /* 0x00000072db417220 */ /* 0x000fe20000400000 */
[----:B------:R-:W-:Y:S01]  /*a350*/  @!P3 FMUL R104, R104, 16777216 ;  /* 0x4b8000006868b820 */ /* 0x000fe20000400000 */
[----:B------:R-:W-:Y:S01]  /*a360*/  FFMA.FTZ R20, R153, R20, 0.1716887056827545166 ;  /* 0x3e2fcf2a99147423 */ /* 0x000fe20000010014 */
[----:B------:R-:W-:Y:S01]  /*a370*/  FFMA.FTZ R27, R154, R27, -0.72134751081466674805 ;  /* 0xbf38aa3b9a1b7423 */ /* 0x000fe2000001001b */
        /* <DEDUP_REMOVED lines=8> */
[----:B------:R-:W-:Y:S01]  /*a400*/  FMUL R113, R29, R112 ;  /* 0x000000701d717220 */ /* 0x000fe20000400000 */
[----:B------:R-:W-:Y:S01]  /*a410*/  @!P5 FMUL R107, R107, 16777216 ;  /* 0x4b8000006b6bd820 */ /* 0x000fe20000400000 */
[----:B------:R-:W-:Y:S01]  /*a420*/  @!P5 FMUL R106, R106, 16777216 ;  /* 0x4b8000006a6ad820 */ /* 0x000fe20000400000 */
[----:B------:R-:W-:Y:S01]  /*a430*/  @!P5 FMUL R91, R91, 16777216 ;  /* 0x4b8000005b5bd820 */ /* 0x000fe20000400000 */
[----:B------:R-:W-:Y:S01]  /*a440*/  @!P5 FMUL R83, R83, 16777216 ;  /* 0x4b8000005353d820 */ /* 0x000fe20000400000 */
[----:B------:R-:W-:Y:S01]  /*a450*/  @!P3 FMUL R89, R89, 16777216 ;  /* 0x4b8000005959b820 */ /* 0x000fe20000400000 */
[----:B------:R-:W-:Y:S01]  /*a460*/  FMUL R112, R29, R105 ;  /* 0x000000691d707220 */ /* 0x000fe20000400000 */
[----:B------:R-:W-:Y:S01]  /*a470*/  @!P5 FMUL R122, R122, 16777216 ;  /* 0x4b8000007a7ad820 */ /* 0x000fe20000400000 */
[----:B------:R-:W-:Y:S01]  /*a480*/  @!P5 FMUL R115, R115, 16777216 ;  /* 0x4b8000007373d820 */ /* 0x000fe20000400000 */
[----:B------:R-:W-:Y:S01]  /*a490*/  @!P5 FMUL R98, R98, 16777216 ;  /* 0x4b8000006262d820 */ /* 0x000fe20000400000 */
[----:B------:R-:W-:Y:S01]  /*a4a0*/  @!P5 FMUL R82, R82, 16777216 ;  /* 0x4b8000005252d820 */ /* 0x000fe20000400000 */
[----:B------:R-:W-:Y:S01]  /*a4b0*/  @!P5 FMUL R79, R79, 16777216 ;  /* 0x4b8000004f4fd820 */ /* 0x000fe20000400000 */
[----:B------:R-:W-:Y:S01]  /*a4c0*/  @!P5 FMUL R71, R71, 16777216 ;  /* 0x4b8000004747d820 */ /* 0x000fe20000400000 */
[----:B------:R-:W-:Y:S01]  /*a4d0*/  @!P5 FMUL R70, R70, 16777216 ;  /* 0x4b8000004646d820 */ /* 0x000fe20000400000 */
[----:B------:R-:W-:Y:S01]  /*a4e0*/  @!P3 FMUL R88, R88, 16777216 ;  /* 0x4b8000005858b820 */ /* 0x000fe20000400000 */
[----:B------:R-:W-:Y:S01]  /*a4f0*/  FMUL R105, R29, R104 ;  /* 0x000000681d697220 */ /* 0x000fe20000400000 */
[----:B------:R-:W-:Y:S01]  /*a500*/  FFMA.FTZ R20, R153, R20, -0.17900948226451873779 ;  /* 0xbe374e4399147423 */ /* 0x000fe20000010014 */
        /* <DEDUP_REMOVED lines=50> */
[----:B------:R-:W-:Y:S01]  /*a830*/  FMUL R97, R29, R96 ;  /* 0x000000601d617220 */ /* 0x000fe20000400000 */
[C---:B------:R-:W-:Y:S01]  /*a840*/  FMUL R68, R219.reuse, R107 ;  /* 0x0000006bdb447220 */ /* 0x040fe20000400000 */
[C---:B------:R-:W-:Y:S01]  /*a850*/  FMUL R69, R219.reuse, R106 ;  /* 0x0000006adb457220 */ /* 0x040fe20000400000 */
[C---:B------:R-:W-:Y:S01]  /*a860*/  FMUL R60, R219.reuse, R91 ;  /* 0x0000005bdb3c7220 */ /* 0x040fe20000400000 */
        /* <DEDUP_REMOVED lines=43> */
[C---:B------:R-:W-:Y:S01]  /*ab20*/  FMUL R83, R219.reuse, R82 ;  /* 0x00000052db537220 */ /* 0x040fe20000400000 */
[C---:B------:R-:W-:Y:S01]  /*ab30*/  FMUL R91, R219.reuse, R79 ;  /* 0x0000004fdb5b7220 */ /* 0x040fe20000400000 */
[C---:B------:R-:W-:Y:S01]  /*ab40*/  FMUL R106, R219.reuse, R71 ;  /* 0x00000047db6a7220 */ /* 0x040fe20000400000 */
[----:B------:R-:W-:Y:S01]  /*ab50*/  FMUL R107, R219, R70 ;  /* 0x00000046db6b7220 */ /* 0x000fe20000400000 */
[----:B------:R-:W-:Y:S01]  /*ab60*/  @!P3 FMUL R151, R151, 16777216 ;  /* 0x4b8000009797b820 */ /* 0x000fe20000400000 */
[----:B------:R-:W-:Y:S01]  /*ab70*/  FMUL R89, R29, R88 ;  /* 0x000000581d597220 */ /* 0x000fe20000400000 */
[----:B------:R-:W-:Y:S01]  /*ab80*/  FFMA.FTZ R20, R153, R20, 0.20512372255325317383 ;  /* 0x3e520bf499147423 */ /* 0x000fe20000010014 */
[C---:B------:R-:W-:Y:S01]  /*ab90*/  FMUL R27, R154.reuse, R27 ;  /* 0x0000001b9a1b7220 */ /* 0x040fe20000400000 */
        /* <DEDUP_REMOVED lines=34> */
[----:B------:R-:W-:Y:S01]  /*adc0*/  FMUL R38, R219, R38 ;  /* 0x00000026db267220 */ /* 0x000fe20000400000 */
[C---:B------:R-:W-:Y:S01]  /*add0*/  FMUL R70, R29.reuse, R137 ;  /* 0x000000891d467220 */ /* 0x040fe20000400000 */
[C---:B------:R-:W-:Y:S01]  /*ade0*/  FMUL R71, R29.reuse, R136 ;  /* 0x000000881d477220 */ /* 0x040fe20000400000 */
[C---:B------:R-:W-:Y:S01]  /*adf0*/  FMUL R82, R29.reuse, R129 ;  /* 0x000000811d527220 */ /* 0x040fe20000400000 */
[C---:B------:R-:W-:Y:S01]  /*ae00*/  FMUL R79, R29.reuse, R128 ;  /* 0x000000801d4f7220 */ /* 0x040fe20000400000 */
[----:B------:R-:W-:Y:S01]  /*ae10*/  FMUL R88, R29, R81 ;  /* 0x000000511d587220 */ /* 0x000fe20000400000 */
[----:B------:R-:W-:Y:S01]  /*ae20*/  FMUL R219, R219, R34 ;  /* 0x00000022dbdb7220 */ /* 0x000fe20000400000 */
        /* <DEDUP_REMOVED lines=44> */
[----:B------:R-:W-:Y:S01]  /*b0f0*/  FFMA.FTZ R20, R153, R20, -0.24046532809734344482 ;  /* 0xbe763c8b99147423 */ /* 0x000fe20000010014 */
[----:B------:R-:W-:Y:S01]  /*b100*/  FMUL R29, R29, R151 ;  /* 0x000000971d1d7220 */ /* 0x000fe20000400000 */
[----:B------:R-:W-:Y:S01]  /*b110*/  FFMA.FTZ R154, R154, 1.4426950216293334961, R27 ;  /* 0x3fb8aa3b9a9a7823 */ /* 0x000fe2000001001b */
[----:B------:R-:W-:Y:S01]  /*b120*/  F2FP.BF16.F32.PACK_AB R26, R38, R219 ;  /* 0x000000db261a723e */ /* 0x000fe200000010ff */
[----:B------:R-:W-:Y:S01]  /*b130*/  FFMA.FTZ R20, R153, R20, 0.28857114911079406738 ;  /* 0x3e93bf9999147423 */ /* 0x000fe20000010014 */
[----:B------:R-:W-:Y:S01]  /*b140*/  F2FP.BF16.F32.PACK_AB R27, R39, R42 ;  /* 0x0000002a271b723e */ /* 0x000fe200000010ff */
[----:B------:R-:W-:Y:S01]  /*b150*/  FADD R77, R25, R154 ;  /* 0x0000009a194d7221 */ /* 0x000fe20000000000 */
[----:B------:R-:W-:Y:S01]  /*b160*/  F2FP.BF16.F32.PACK_AB R24, R24, R29 ;  /* 0x0000001d1818723e */ /* 0x000fe200000010ff */
[----:B------:R-:W-:Y:S01]  /*b170*/  FFMA.FTZ R20, R153, R20, -0.36067417263984680176 ;  /* 0xbeb8aa4999147423 */ /* 0x000fe20000010014 */
[----:B------:R-:W-:Y:S01]  /*b180*/  F2FP.BF16.F32.PACK_AB R25, R37, R150 ;  /* 0x000000962519723e */ /* 0x000fe200000010ff */
[----:B------:R-:W-:Y:S01]  /*b190*/  BAR.SYNC.DEFER_BLOCKING 0x0 ;  /* 0x0000000000007b1d */ /* 0x000fe20000010000 */
[----:B------:R-:W-:Y:S01]  /*b1a0*/  ISETP.GE.U32.AND P2, PT, R33, 0x7f800000, PT ;  /* 0x7f8000002100780c */ /* 0x000fe20003f46070 */
[----:B------:R-:W-:Y:S01]  /*b1b0*/  FFMA.FTZ R20, R153, R20, 0.48089820146560668945 ;  /* 0x3ef6384a99147423 */ /* 0x000fe20000010014 */
[----:B------:R-:W-:-:S02]  /*b1c0*/  ISETP.GE.U32.AND P3, PT, R32, 0x7f800000, PT ;  /* 0x7f8000002000780c */ /* 0x000fc40003f66070 */
[----:B------:R-:W-:Y:S01]  /*b1d0*/  F2FP.BF16.F32.PACK_AB R29, R45, R22 ;  /* 0x000000162d1d723e */ /* 0x000fe200000010ff */
[----:B------:R-:W-:Y:S01]  /*b1e0*/  FFMA.FTZ R20, R153, R20, -0.72134751081466674805 ;  /* 0xbf38aa3b99147423 */ /* 0x000fe20000010014 */
[----:B------:R-:W-:Y:S01]  /*b1f0*/  F2FP.BF16.F32.PACK_AB R30, R46, R43 ;  /* 0x0000002b2e1e723e */ /* 0x000fe200000010ff */
[----:B------:R-:W1:Y:S01]  /*b200*/  S2R R238, SR_CTAID.X ;  /* 0x0000000000ee7919 */ /* 0x000e620000002500 */
[----:B------:R-:W-:Y:S01]  /*b210*/  F2FP.BF16.F32.PACK_AB R31, R47, R50 ;  /* 0x000000322f1f723e */ /* 0x000fe200000010ff */
[----:B------:R-:W-:Y:S01]  /*b220*/  FMUL R20, R153, R20 ;  /* 0x0000001499147220 */ /* 0x000fe20000400000 */
[----:B------:R-:W-:Y:S01]  /*b230*/  FSETP.NEU.AND P1, PT, R33, RZ, PT ;  /* 0x000000ff2100720b */ /* 0x000fe20003f2d000 */
[----:B------:R-:W2:Y:S01]  /*b240*/  S2R R239, SR_TID.X ;  /* 0x0000000000ef7919 */ /* 0x000ea20000002100 */
[----:B------:R-:W-:Y:S01]  /*b250*/  F2FP.BF16.F32.PACK_AB R36, R143, R138 ;  /* 0x0000008a8f24723e */ /* 0x000fe200000010ff */
[C---:B------:R-:W-:Y:S01]  /*b260*/  FMUL R20, R153.reuse, R20 ;  /* 0x0000001499147220 */ /* 0x040fe20000400000 */
[----:B------:R-:W-:Y:S01]  /*b270*/  F2FP.BF16.F32.PACK_AB R37, R142, R139 ;  /* 0x0000008b8e25723e */ /* 0x000fe200000010ff */
[----:B------:R-:W-:Y:S01]  /*b280*/  @P3 IMAD.MOV.U32 R23, RZ, RZ, 0x7f800000 ;  /* 0x7f800000ff173424 */ /* 0x000fe200078e00ff */
[----:B------:R-:W-:Y:S01]  /*b290*/  F2FP.BF16.F32.PACK_AB R38, R62, R123 ;  /* 0x0000007b3e26723e */ /* 0x000fe200000010ff */
[----:B------:R-:W-:Y:S01]  /*b2a0*/  FFMA.FTZ R153, R153, 1.4426950216293334961, R20 ;  /* 0x3fb8aa3b99997823 */ /* 0x000fe20000010014 */
[----:B------:R-:W-:Y:S01]  /*b2b0*/  @P2 IMAD.MOV.U32 R20, RZ, RZ, 0x7f800000 ;  /* 0x7f800000ff142424 */ /* 0x000fe200078e00ff */
[----:B------:R-:W-:Y:S01]  /*b2c0*/  F2FP.BF16.F32.PACK_AB R39, R63, R130 ;  /* 0x000000823f27723e */ /* 0x000fe200000010ff */
[----:B------:R-:W3:Y:S01]  /*b2d0*/  S2R R240, SR_CTAID.Y ;  /* 0x0000000000f07919 */ /* 0x000ee20000002600 */
[----:B------:R-:W-:Y:S01]  /*b2e0*/  FADD R76, R28, R153 ;  /* 0x000000991c4c7221 */ /* 0x000fe20000000000 */
[----:B------:R-:W-:Y:S01]  /*b2f0*/  @P2 FFMA.FTZ R77, R33, R20, +INF ;  /* 0x7f800000214d2423 */ /* 0x000fe20000010014 */
[----:B------:R-:W-:Y:S01]  /*b300*/  @P3 FFMA.FTZ R76, R32, R23, +INF ;  /* 0x7f800000204c3423 */ /* 0x000fe20000010017 */
[----:B------:R-:W-:Y:S01]  /*b310*/  STSM.16.M88.4 [R4], R24 ;  /* 0x0000001804007844 */ /* 0x000fe20000000200 */
[----:B------:R-:W-:-:S02]  /*b320*/  F2FP.BF16.F32.PACK_AB R28, R44, R21 ;  /* 0x000000152c1c723e */ /* 0x000fc400000010ff */
[----:B------:R-:W-:Y:S01]  /*b330*/  FSETP.NEU.AND P2, PT, R32, RZ, PT ;  /* 0x000000ff2000720b */ /* 0x000fe20003f4d000 */
[----:B------:R-:W-:Y:S01]  /*b340*/  BAR.SYNC.DEFER_BLOCKING 0x0 ;  /* 0x0000000000007b1d */ /* 0x000fe20000010000 */
[----:B------:R-:W-:Y:S02]  /*b350*/  F2FP.BF16.F32.PACK_AB R32, R52, R35 ;  /* 0x000000233420723e */ /* 0x000fe400000010ff */
[----:B------:R-:W-:Y:S02]  /*b360*/  F2FP.BF16.F32.PACK_AB R33, R53, R34 ;  /* 0x000000223521723e */ /* 0x000fe400000010ff */
[----:B------:R-:W-:Y:S02]  /*b370*/  F2FP.BF16.F32.PACK_AB R34, R54, R51 ;  /* 0x000000333622723e */ /* 0x000fe400000010ff */
[----:B------:R-:W-:Y:S02]  /*b380*/  F2FP.BF16.F32.PACK_AB R35, R55, R152 ;  /* 0x000000983723723e */ /* 0x000fe400000010ff */
[----:B------:R-:W-:-:S02]  /*b390*/  F2FP.BF16.F32.PACK_AB R44, R135, R136 ;  /* 0x00000088872c723e */ /* 0x000fc400000010ff */
[----:B------:R-:W-:Y:S01]  /*b3a0*/  F2FP.BF16.F32.PACK_AB R45, R128, R137 ;  /* 0x00000089802d723e */ /* 0x000fe200000010ff */
[----:B-1----:R-:W-:Y:S01]  /*b3b0*/  IMAD.SHL.U32 R238, R238, 0x40, RZ ;  /* 0x00000040eeee7824 */ /* 0x002fe200078e00ff */
[----:B------:R-:W-:Y:S02]  /*b3c0*/  F2FP.BF16.F32.PACK_AB R46, R107, R122 ;  /* 0x0000007a6b2e723e */ /* 0x000fe400000010ff */
[----:B------:R-:W-:Y:S02]  /*b3d0*/  F2FP.BF16.F32.PACK_AB R47, R106, R115 ;  /* 0x000000736a2f723e */ /* 0x000fe400000010ff */
[----:B------:R-:W-:Y:S02]  /*b3e0*/  F2FP.BF16.F32.PACK_AB R40, R120, R129 ;  /* 0x000000817828723e */ /* 0x000fe400000010ff */
[----:B------:R-:W-:Y:S02]  /*b3f0*/  F2FP.BF16.F32.PACK_AB R41, R80, R121 ;  /* 0x000000795029723e */ /* 0x000fe400000010ff */
[----:B------:R-:W-:-:S02]  /*b400*/  F2FP.BF16.F32.PACK_AB R42, R78, R99 ;  /* 0x000000634e2a723e */ /* 0x000fc400000010ff */
[----:B------:R-:W-:Y:S01]  /*b410*/  F2FP.BF16.F32.PACK_AB R43, R91, R98 ;  /* 0x000000625b2b723e */ /* 0x000fe200000010ff */
[----:B------:R-:W1:Y:S01]  /*b420*/  LDS.128 R20, [R0] ;  /* 0x0000000000147984 */ /* 0x000e620000000c00 */
[----:B------:R-:W-:Y:S01]  /*b430*/  F2FP.BF16.F32.PACK_AB R48, R84, R81 ;  /* 0x000000515430723e */ /* 0x000fe200000010ff */
[----:B------:R-:W4:Y:S01]  /*b440*/  LDC R78, c[0x0][0x278] ;  /* 0x00009e00ff4e7b82 */ /* 0x000f220000000800 */
[----:B------:R-:W-:-:S07]  /*b450*/  F2FP.BF16.F32.PACK_AB R49, R85, R88 ;  /* 0x000000585531723e */ /* 0x000fce00000010ff */
[----:B------:R-:W-:Y:S01]  /*b460*/  BAR.SYNC.DEFER_BLOCKING 0x0 ;  /* 0x0000000000007b1d */ /* 0x000fe20000010000 */
[----:B------:R-:W-:Y:S02]  /*b470*/  F2FP.BF16.F32.PACK_AB R50, R86, R83 ;  /* 0x000000535632723e */ /* 0x000fe400000010ff */
[----:B------:R-:W-:Y:S02]  /*b480*/  F2FP.BF16.F32.PACK_AB R51, R87, R90 ;  /* 0x0000005a5733723e */ /* 0x000fe400000010ff */
[----:B------:R-:W-:Y:S02]  /*b490*/  F2FP.BF16.F32.PACK_AB R52, R92, R89 ;  /* 0x000000595c34723e */ /* 0x000fe400000010ff */
[----:B------:R-:W-:Y:S02]  /*b4a0*/  F2FP.BF16.F32.PACK_AB R53, R93, R96 ;  /* 0x000000605d35723e */ /* 0x000fe400000010ff */
[----:B------:R-:W-:Y:S02]  /*b4b0*/  F2FP.BF16.F32.PACK_AB R54, R94, R61 ;  /* 0x0000003d5e36723e */ /* 0x000fe400000010ff */
[----:B------:R-:W-:-:S02]  /*b4c0*/  F2FP.BF16.F32.PACK_AB R55, R95, R60 ;  /* 0x0000003c5f37723e */ /* 0x000fc400000010ff */
[----:B------:R-:W-:Y:S02]  /*b4d0*/  F2FP.BF16.F32.PACK_AB R60, R100, R97 ;  /* 0x00000061643c723e */ /* 0x000fe400000010ff */
[----:B------:R-:W-:Y:S02]  /*b4e0*/  F2FP.BF16.F32.PACK_AB R61, R101, R104 ;  /* 0x00000068653d723e */ /* 0x000fe400000010ff */
[----:B------:R-:W-:Y:S01]  /*b4f0*/  F2FP.BF16.F32.PACK_AB R62, R102, R73 ;  /* 0x00000049663e723e */ /* 0x000fe200000010ff */
[----:B------:R-:W5:Y:S01]  /*b500*/  LDC.64 R100, c[0x0][0x228] ;  /* 0x00008a00ff647b82 */ /* 0x000f620000000a00 */
[----:B------:R-:W-:Y:S02]  /*b510*/  F2FP.BF16.F32.PACK_AB R63, R103, R72 ;  /* 0x00000048673f723e */ /* 0x000fe400000010ff */
[----:B------:R-:W-:Y:S02]  /*b520*/  F2FP.BF16.F32.PACK_AB R108, R108, R105 ;  /* 0x000000696c6c723e */ /* 0x000fe400000010ff */
[----:B------:R-:W-:Y:S01]  /*b530*/  F2FP.BF16.F32.PACK_AB R109, R109, R112 ;  /* 0x000000706d6d723e */ /* 0x000fe200000010ff */
[----:B------:R-:W-:Y:S01]  /*b540*/  STSM.16.M88.4 [R4], R28 ;  /* 0x0000001c04007844 */ /* 0x000fe20000000200 */
[----:B------:R-:W-:-:S02]  /*b550*/  F2FP.BF16.F32.PACK_AB R110, R110, R69 ;  /* 0x000000456e6e723e */ /* 0x000fc400000010ff */
[----:B------:R-:W-:Y:S01]  /*b560*/  F2FP.BF16.F32.PACK_AB R111, R111, R68 ;  /* 0x000000446f6f723e */ /* 0x000fe200000010ff */
[----:B------:R-:W-:Y:S01]  /*b570*/  BAR.SYNC.DEFER_BLOCKING 0x0 ;  /* 0x0000000000007b1d */ /* 0x000fe20000010000 */
[----:B------:R-:W-:Y:S02]  /*b580*/  F2FP.BF16.F32.PACK_AB R116, R116, R113 ;  /* 0x000000717474723e */ /* 0x000fe400000010ff */
[----:B------:R-:W-:Y:S02]  /*b590*/  F2FP.BF16.F32.PACK_AB R117, R117, R114 ;  /* 0x000000727575723e */ /* 0x000fe400000010ff */
[----:B------:R-:W-:-:S03]  /*b5a0*/  F2FP.BF16.F32.PACK_AB R118, R118, R65 ;  /* 0x000000417676723e */ /* 0x000fc600000010ff */
[----:B------:R-:W3:Y:S01]  /*b5b0*/  LDC.64 R68, c[0x0][0x270] ;  /* 0x00009c00ff447b82 */ /* 0x000ee20000000a00 */
        /* <DEDUP_REMOVED lines=9> */
[----:B------:R-:W1:Y:S01]  /*b650*/  LDS.128 R24, [R0] ;  /* 0x0000000000187984 */ /* 0x000e620000000c00 */
[----:B--2---:R-:W-:Y:S02]  /*b660*/  LOP3.LUT R238, R238, 0x3f, R239, 0xf8, !PT ;  /* 0x0000003feeee7812 */ /* 0x004fe400078ef8ef */
[----:B------:R-:W-:Y:S01]  /*b670*/  SHF.R.U32.HI R81, RZ, 0x6, R5 ;  /* 0x00000006ff517819 */ /* 0x000fe20000011605 */
[----:B------:R-:W-:Y:S01]  /*b680*/  BAR.SYNC.DEFER_BLOCKING 0x0 ;  /* 0x0000000000007b1d */ /* 0x000fe20000010000 */
[----:B------:R-:W-:Y:S01]  /*b690*/  F2FP.BF16.F32.PACK_AB R140, R140, R71 ;  /* 0x000000478c8c723e */ /* 0x000fe200000010ff */
[----:B---3--:R-:W-:Y:S01]  /*b6a0*/  IMAD R64, R240, R68, RZ ;  /* 0x00000044f0407224 */ /* 0x008fe200078e02ff */
[----:B------:R-:W-:Y:S01]  /*b6b0*/  F2FP.BF16.F32.PACK_AB R141, R141, R70 ;  /* 0x000000468d8d723e */ /* 0x000fe200000010ff */
[----:B------:R-:W-:Y:S01]  /*b6c0*/  IMAD R65, R238, R69, RZ ;  /* 0x00000045ee417224 */ /* 0x000fe200078e02ff */
[----:B------:R-:W-:Y:S01]  /*b6d0*/  SGXT.U32 R81, R81, 0x1 ;  /* 0x000000015151781a */ /* 0x000fe20000000000 */
[----:B------:R-:W-:Y:S01]  /*b6e0*/  IMAD.SHL.U32 R5, R64, 0x2, RZ ;  /* 0x0000000240057824 */ /* 0x000fe200078e00ff */
[----:B------:R-:W-:Y:S01]  /*b6f0*/  F2FP.BF16.F32.PACK_AB R142, R17, R18 ;  /* 0x00000012118e723e */ /* 0x000fe200000010ff */
[----:B------:R-:W-:Y:S01]  /*b700*/  IMAD.SHL.U32 R68, R65, 0x2, RZ ;  /* 0x0000000241447824 */ /* 0x000fe200078e00ff */
[----:B------:R-:W-:Y:S01]  /*b710*/  F2FP.BF16.F32.PACK_AB R143, R14, R19 ;  /* 0x000000130e8f723e */ /* 0x000fe200000010ff */
[----:B----4-:R-:W-:Y:S01]  /*b720*/  IMAD R81, R81, R78, RZ ;  /* 0x0000004e51517224 */ /* 0x010fe200078e02ff */
[----:B------:R-:W-:Y:S01]  /*b730*/  F2FP.BF16.F32.PACK_AB R148, R148, R67 ;  /* 0x000000439494723e */ /* 0x000fe200000010ff */
[----:B------:R-:W-:Y:S01]  /*b740*/  IMAD.HI R14, R64, 0x2, RZ ;  /* 0x00000002400e7827 */ /* 0x000fe200078e02ff */
[----:B-----5:R-:W-:-:S02]  /*b750*/  IADD3 R5, P3, P4, R68, R100, R5 ;  /* 0x0000006444057210 */ /* 0x020fc40007c7e005 */
[----:B------:R-:W-:Y:S01]  /*b760*/  F2FP.BF16.F32.PACK_AB R149, R149, R66 ;  /* 0x000000429595723e */ /* 0x000fe200000010ff */
[----:B------:R-:W-:Y:S01]  /*b770*/  IMAD R83, R78, 0x2, R81 ;  /* 0x000000024e537824 */ /* 0x000fe200078e0251 */
[----:B------:R-:W-:Y:S01]  /*b780*/  F2FP.BF16.F32.PACK_AB R150, R7, R12 ;  /* 0x0000000c0796723e */ /* 0x000fe200000010ff */
[----:B------:R-:W-:Y:S01]  /*b790*/  IMAD.HI R65, R65, 0x2, RZ ;  /* 0x0000000241417827 */ /* 0x000fe200078e02ff */
[----:B------:R-:W-:Y:S02]  /*b7a0*/  F2FP.BF16.F32.PACK_AB R151, R6, R13 ;  /* 0x0000000d0697723e */ /* 0x000fe400000010ff */
[----:B0-----:R-:W-:Y:S01]  /*b7b0*/  PRMT R82, R10, 0x7632, R82 ;  /* 0x000076320a527816 */ /* 0x001fe20000000052 */
[C---:B------:R-:W-:Y:S01]  /*b7c0*/  IMAD R85, R78.reuse, 0x2, R83 ;  /* 0x000000024e557824 */ /* 0x040fe200078e0253 */
[----:B------:R-:W-:Y:S01]  /*b7d0*/  IADD3.X R14, R65, R101, R14, P3, P4 ;  /* 0x00000065410e7210 */ /* 0x000fe20001fe840e */
[----:B------:R-:W-:Y:S01]  /*b7e0*/  STSM.16.M88.4 [R4], R32 ;  /* 0x0000002004007844 */ /* 0x000fe20000000200 */
[----:B------:R-:W-:Y:S01]  /*b7f0*/  BAR.SYNC.DEFER_BLOCKING 0x0 ;  /* 0x0000000000007b1d */ /* 0x000fe20000010000 */
[----:B------:R-:W-:Y:S01]  /*b800*/  IMAD R87, R78, 0x2, R85 ;  /* 0x000000024e577824 */ /* 0x000fe200078e0255 */
[----:B------:R-:W-:-:S02]  /*b810*/  LEA R12, P3, R81, R5, 0x1 ;  /* 0x00000005510c7211 */ /* 0x000fc400078608ff */
[-C--:B------:R-:W-:Y:S01]  /*b820*/  LEA R6, P4, R83, R5.reuse, 0x1 ;  /* 0x0000000553067211 */ /* 0x080fe200078808ff */
[C---:B------:R-:W-:Y:S01]  /*b830*/  IMAD R89, R78.reuse, 0x2, R87 ;  /* 0x000000024e597824 */ /* 0x040fe200078e0257 */
[-C--:B------:R-:W-:Y:S02]  /*b840*/  LEA.HI.X.SX32 R13, R81, R14.reuse, 0x1, P3 ;  /* 0x0000000e510d7211 */ /* 0x080fe400018f0eff */
[-C--:B------:R-:W-:Y:S01]  /*b850*/  LEA R18, P3, R85, R5.reuse, 0x1 ;  /* 0x0000000555127211 */ /* 0x080fe200078608ff */
[C---:B------:R-:W-:Y:S01]  /*b860*/  IMAD R91, R78.reuse, 0x2, R89 ;  /* 0x000000024e5b7824 */ /* 0x040fe200078e0259 */
[-C--:B------:R-:W-:Y:S02]  /*b870*/  LEA.HI.X.SX32 R7, R83, R14.reuse, 0x1, P4 ;  /* 0x0000000e53077211 */ /* 0x080fe400020f0eff */
[----:B------:R-:W-:Y:S01]  /*b880*/  LEA.HI.X.SX32 R19, R85, R14, 0x1, P3 ;  /* 0x0000000e55137211 */ /* 0x000fe200018f0eff */
[----:B------:R-:W-:Y:S01]  /*b890*/  IMAD R93, R78, 0x2, R91 ;  /* 0x000000024e5d7824 */ /* 0x000fe200078e025b */
[----:B------:R-:W-:-:S02]  /*b8a0*/  LEA R80, P3, R87, R5, 0x1 ;  /* 0x0000000557507211 */ /* 0x000fc400078608ff */
[----:B------:R-:W-:Y:S01]  /*b8b0*/  PRMT R84, R11, 0x7632, R84 ;  /* 0x000076320b547816 */ /* 0x000fe20000000054 */
[C---:B------:R-:W-:Y:S01]  /*b8c0*/  IMAD R79, R78.reuse, 0x2, R93 ;  /* 0x000000024e4f7824 */ /* 0x040fe200078e025d */
[----:B------:R-:W-:Y:S02]  /*b8d0*/  LEA.HI.X.SX32 R81, R87, R14, 0x1, P3 ;  /* 0x0000000e57517211 */ /* 0x000fe400018f0eff */
[----:B------:R-:W-:Y:S01]  /*b8e0*/  FSEL R77, R77, -INF , P1 ;  /* 0xff8000004d4d7808 */ /* 0x000fe20000800000 */
[----:B------:R-:W-:Y:S01]  /*b8f0*/  IMAD R95, R78, 0x2, R79 ;  /* 0x000000024e5f7824 */ /* 0x000fe200078e024f */
[----:B------:R-:W-:Y:S01]  /*b900*/  FSEL R76, R76, -INF , P2 ;  /* 0xff8000004c4c7808 */ /* 0x000fe20001000000 */
[----:B------:R-:W0:Y:S02]  /*b910*/  LDS.128 R28, [R0] ;  /* 0x00000000001c7984 */ /* 0x000e240000000c00 */
[----:B------:R-:W-:Y:S02]  /*b920*/  IMAD R97, R78, 0x2, R95 ;  /* 0x000000024e617824 */ /* 0x000fe400078e025f */
[----:B------:R-:W-:Y:S01]  /*b930*/  FFMA R15, R76, 0.69314718246459960938, R15 ;  /* 0x3f3172184c0f7823 */ /* 0x000fe2000000000f */
[----:B------:R-:W-:Y:S01]  /*b940*/  BAR.SYNC.DEFER_BLOCKING 0x0 ;  /* 0x0000000000007b1d */ /* 0x000fe20000010000 */
[----:B------:R-:W-:-:S04]  /*b950*/  IMAD R17, R78, 0x2, R97 ;  /* 0x000000024e117824 */ /* 0x000fc800078e0261 */
[----:B------:R-:W-:-:S05]  /*b960*/  IMAD R99, R78, 0x2, R17 ;  /* 0x000000024e637824 */ /* 0x000fca00078e0211 */
[----:B------:R-:W-:-:S05]  /*b970*/  LEA R101, R78, R99, 0x1 ;  /* 0x000000634e657211 */ /* 0x000fca00078e08ff */
[----:B------:R-:W-:-:S04]  /*b980*/  IMAD R103, R78, 0x2, R101 ;  /* 0x000000024e677824 */ /* 0x000fc800078e0265 */
[----:B------:R-:W-:-:S04]  /*b990*/  IMAD R105, R78, 0x2, R103 ;  /* 0x000000024e697824 */ /* 0x000fc800078e0267 */
[C---:B------:R-:W-:Y:S01]  /*b9a0*/  IMAD R107, R78.reuse, 0x2, R105 ;  /* 0x000000024e6b7824 */ /* 0x040fe200078e0269 */
[----:B------:R-:W-:Y:S03]  /*b9b0*/  STSM.16.M88.4 [R4], R36 ;  /* 0x0000002404007844 */ /* 0x000fe60000000200 */
[C---:B------:R-:W-:Y:S01]  /*b9c0*/  IMAD R83, R78.reuse, 0x2, R107 ;  /* 0x000000024e537824 */ /* 0x040fe200078e026b */
[----:B------:R-:W-:Y:S03]  /*b9d0*/  BAR.SYNC.DEFER_BLOCKING 0x0 ;  /* 0x0000000000007b1d */ /* 0x000fe60000010000 */
[----:B------:R-:W-:-:S03]  /*b9e0*/  IMAD R85, R78, 0x2, R83 ;  /* 0x000000024e557824 */ /* 0x000fc600078e0253 */
[----:B------:R-:W2:Y:S02]  /*b9f0*/  LDS.128 R32, [R0] ;  /* 0x0000000000207984 */ /* 0x000ea40000000c00 */
[----:B------:R-:W-:Y:S06]  /*ba00*/  BAR.SYNC.DEFER_BLOCKING 0x0 ;  /* 0x0000000000007b1d */ /* 0x000fec0000010000 */
[----:B------:R-:W-:Y:S02]  /*ba10*/  STSM.16.M88.4 [R4], R44 ;  /* 0x0000002c04007844 */ /* 0x000fe40000000200 */
[----:B------:R-:W-:Y:S06]  /*ba20*/  BAR.SYNC.DEFER_BLOCKING 0x0 ;  /* 0x0000000000007b1d */ /* 0x000fec0000010000 */
[----:B------:R-:W3:Y:S02]  /*ba30*/  LDS.128 R36, [R0] ;  /* 0x0000000000247984 */ /* 0x000ee40000000c00 */
[----:B------:R-:W-:Y:S06]  /*ba40*/  BAR.SYNC.DEFER_BLOCKING 0x0 ;  /* 0x0000000000007b1d */ /* 0x000fec0000010000 */
[----:B------:R-:W-:Y:S02]  /*ba50*/  STSM.16.M88.4 [R4], R40 ;  /* 0x0000002804007844 */ /* 0x000fe40000000200 */
[----:B------:R-:W-:Y:S06]  /*ba60*/  BAR.SYNC.DEFER_BLOCKING 0x0 ;  /* 0x0000000000007b1d */ /* 0x000fec0000010000 */
[----:B------:R-:W4:Y:S02]  /*ba70*/  LDS.128 R40, [R0] ;  /* 0x0000000000287984 */ /* 0x000f240000000c00 */
[----:B------:R-:W-:Y:S06]  /*ba80*/  BAR.SYNC.DEFER_BLOCKING 0x0 ;  /* 0x0000000000007b1d */ /* 0x000fec0000010000 */
[----:B------:R-:W-:Y:S02]  /*ba90*/  STSM.16.M88.4 [R4], R48 ;  /* 0x0000003004007844 */ /* 0x000fe40000000200 */
[----:B------:R-:W-:Y:S06]  /*baa0*/  BAR.SYNC.DEFER_BLOCKING 0x0 ;  /* 0x0000000000007b1d */ /* 0x000fec0000010000 */
[----:B------:R-:W-:Y:S02]  /*bab0*/  LDS.128 R44, [R0] ;  /* 0x00000000002c7984 */ /* 0x000fe40000000c00 */
        /* <DEDUP_REMOVED lines=9> */
[----:B------:R5:W-:Y:S02]  /*bb50*/  STSM.16.M88.4 [R4], R108 ;  /* 0x0000006c04007844 */ /* 0x000be40000000200 */
[----:B------:R-:W-:Y:S01]  /*bb60*/  BAR.SYNC.DEFER_BLOCKING 0x0 ;  /* 0x0000000000007b1d */ /* 0x000fe20000010000 */
[----:B-----5:R-:W-:-:S04]  /*bb70*/  IMAD R109, R78, 0x2, R85 ;  /* 0x000000024e6d7824 */ /* 0x020fc800078e0255 */
[----:B------:R-:W-:-:S04]  /*bb80*/  IMAD R111, R78, 0x2, R109 ;  /* 0x000000024e6f7824 */ /* 0x000fc800078e026d */
[----:B------:R-:W-:Y:S01]  /*bb90*/  IMAD R87, R78, 0x2, R111 ;  /* 0x000000024e577824 */ /* 0x000fe200078e026f */
[----:B------:R-:W5:Y:S01]  /*bba0*/  LDS.128 R60, [R0] ;  /* 0x00000000003c7984 */ /* 0x000f620000000c00 */
[----:B------:R-:W-:Y:S06]  /*bbb0*/  BAR.SYNC.DEFER_BLOCKING 0x0 ;  /* 0x0000000000007b1d */ /* 0x000fec0000010000 */
[----:B------:R-:W-:Y:S02]  /*bbc0*/  STSM.16.M88.4 [R4], R116 ;  /* 0x0000007404007844 */ /* 0x000fe40000000200 */
[----:B------:R-:W-:Y:S06]  /*bbd0*/  BAR.SYNC.DEFER_BLOCKING 0x0 ;  /* 0x0000000000007b1d */ /* 0x000fec0000010000 */
[----:B------:R-:W5:Y:S02]  /*bbe0*/  LDS.128 R72, [R0] ;  /* 0x0000000000487984 */ /* 0x000f640000000c00 */
        /* <DEDUP_REMOVED lines=13> */
[----:B------:R1:W-:Y:S02]  /*bcc0*/  STSM.16.M88.4 [R4], R148 ;  /* 0x0000009404007844 */ /* 0x0003e40000000200 */
[----:B------:R-:W-:Y:S01]  /*bcd0*/  BAR.SYNC.DEFER_BLOCKING 0x0 ;  /* 0x0000000000007b1d */ /* 0x000fe20000010000 */
[----:B-1----:R-:W-:-:S05]  /*bce0*/  PRMT R4, R8, 0x7632, R4 ;  /* 0x0000763208047816 */ /* 0x002fca0000000004 */
[----:B------:R1:W-:Y:S04]  /*bcf0*/  STG.E.U16 desc[UR60][R12.64], R8 ;  /* 0x000000080c007986 */ /* 0x0003e8000c10153c */
[----:B------:R0:W-:Y:S04]  /*bd00*/  STG.E.U16 desc[UR60][R6.64], R9 ;  /* 0x0000000906007986 */ /* 0x0001e8000c10153c */
[----:B------:R2:W-:Y:S01]  /*bd10*/  STG.E.U16 desc[UR60][R18.64], R10 ;  /* 0x0000000a12007986 */ /* 0x0005e2000c10153c */
[----:B-1----:R-:W-:-:S03]  /*bd20*/  LEA R12, P3, R89, R5, 0x1 ;  /* 0x00000005590c7211 */ /* 0x002fc600078608ff */
[----:B------:R1:W-:Y:S01]  /*bd30*/  STG.E.U16 desc[UR60][R80.64], R11 ;  /* 0x0000000b50007986 */ /* 0x0003e2000c10153c */
[-C--:B------:R-:W-:Y:S02]  /*bd40*/  LEA R8, P4, R93, R5.reuse, 0x1 ;  /* 0x000000055d087211 */ /* 0x080fe400078808ff */
[-C--:B------:R-:W-:Y:S01]  /*bd50*/  LEA.HI.X.SX32 R13, R89, R14.reuse, 0x1, P3 ;  /* 0x0000000e590d7211 */ /* 0x080fe200018f0eff */
[C---:B------:R-:W-:Y:S01]  /*bd60*/  IMAD R89, R78.reuse, 0x2, R87 ;  /* 0x000000024e597824 */ /* 0x040fe200078e0257 */
[-C--:B0-----:R-:W-:Y:S02]  /*bd70*/  LEA R6, P3, R91, R5.reuse, 0x1 ;  /* 0x000000055b067211 */ /* 0x081fe400078608ff */
[----:B--2---:R-:W-:Y:S01]  /*bd80*/  PRMT R19, R9, 0x7632, R19 ;  /* 0x0000763209137816 */ /* 0x004fe20000000013 */
[C---:B------:R-:W-:Y:S01]  /*bd90*/  IMAD R113, R78.reuse, 0x2, R89 ;  /* 0x000000024e717824 */ /* 0x040fe200078e0259 */
[-C--:B------:R-:W-:Y:S01]  /*bda0*/  LEA.HI.X.SX32 R7, R91, R14.reuse, 0x1, P3 ;  /* 0x0000000e5b077211 */ /* 0x080fe200018f0eff */
[----:B------:R0:W-:Y:S01]  /*bdb0*/  STG.E.U16 desc[UR60][R12.64], R4 ;  /* 0x000000040c007986 */ /* 0x0001e2000c10153c */
[----:B------:R-:W-:Y:S01]  /*bdc0*/  LEA.HI.X.SX32 R9, R93, R14, 0x1, P4 ;  /* 0x0000000e5d097211 */ /* 0x000fe200020f0eff */
[C---:B------:R-:W-:Y:S01]  /*bdd0*/  IMAD R91, R78.reuse, 0x2, R113 ;  /* 0x000000024e5b7824 */ /* 0x040fe200078e0271 */
[-C--:B------:R-:W-:Y:S01]  /*bde0*/  LEA R18, P3, R79, R5.reuse, 0x1 ;  /* 0x000000054f127211 */ /* 0x080fe200078608ff */
[----:B------:R2:W-:Y:S01]  /*bdf0*/  STG.E.U16 desc[UR60][R6.64], R19 ;  /* 0x0000001306007986 */ /* 0x0005e2000c10153c */
[----:B-1----:R-:W-:Y:S01]  /*be00*/  LEA R80, P4, R97, R5, 0x1 ;  /* 0x0000000561507211 */ /* 0x002fe200078808ff */
[----:B------:R-:W-:-:S02]  /*be10*/  IMAD R93, R78, 0x2, R91 ;  /* 0x000000024e5d7824 */ /* 0x000fc400078e025b */
[----:B------:R1:W-:Y:S01]  /*be20*/  STG.E.U16 desc[UR60][R8.64], R82 ;  /* 0x0000005208007986 */ /* 0x0003e2000c10153c */
[-C--:B------:R-:W-:Y:S02]  /*be30*/  LEA.HI.X.SX32 R81, R97, R14.reuse, 0x1, P4 ;  /* 0x0000000e61517211 */ /* 0x080fe400020f0eff */
[-C--:B0-----:R-:W-:Y:S02]  /*be40*/  LEA R12, P4, R105, R5.reuse, 0x1 ;  /* 0x00000005690c7211 */ /* 0x081fe400078808ff */
[----:B------:R-:W-:Y:S02]  /*be50*/  PRMT R4, R20, 0x7632, R4 ;  /* 0x0000763214047816 */ /* 0x000fe40000000004 */
[-C--:B--2---:R-:W-:Y:S01]  /*be60*/  LEA.HI.X.SX32 R19, R79, R14.reuse, 0x1, P3 ;  /* 0x0000000e4f137211 */ /* 0x084fe200018f0eff */
[C---:B------:R-:W-:Y:S01]  /*be70*/  IMAD R79, R78.reuse, 0x2, R93 ;  /* 0x000000024e4f7824 */ /* 0x040fe200078e025d */
[-C--:B------:R-:W-:Y:S02]  /*be80*/  LEA R10, P3, R95, R5.reuse, 0x1 ;  /* 0x000000055f0a7211 */ /* 0x080fe400078608ff */
[-C--:B------:R-:W-:Y:S01]  /*be90*/  LEA.HI.X.SX32 R13, R105, R14.reuse, 0x1, P4 ;  /* 0x0000000e690d7211 */ /* 0x080fe200020f0eff */
[C---:B------:R-:W-:Y:S01]  /*bea0*/  IMAD R115, R78.reuse, 0x2, R79 ;  /* 0x000000024e737824 */ /* 0x040fe200078e024f */
[-C--:B------:R-:W-:Y:S01]  /*beb0*/  LEA.HI.X.SX32 R11, R95, R14.reuse, 0x1, P3 ;  /* 0x0000000e5f0b7211 */ /* 0x080fe200018f0eff */
[----:B------:R0:W-:Y:S01]  /*bec0*/  STG.E.U16 desc[UR60][R18.64], R84 ;  /* 0x0000005412007986 */ /* 0x0001e2000c10153c */
[CC--:B------:R-:W-:Y:S01]  /*bed0*/  LEA R6, P3, R17.reuse, R5.reuse, 0x1 ;  /* 0x0000000511067211 */ /* 0x0c0fe200078608ff */
[----:B------:R-:W-:Y:S01]  /*bee0*/  IMAD R95, R78, 0x2, R115 ;  /* 0x000000024e5f7824 */ /* 0x000fe200078e0273 */
[----:B-1----:R-:W-:Y:S01]  /*bef0*/  PRMT R82, R22, 0x7632, R82 ;  /* 0x0000763216527816 */ /* 0x002fe20000000052 */
[----:B------:R1:W-:Y:S01]  /*bf00*/  STG.E.U16 desc[UR60][R10.64], R20 ;  /* 0x000000140a007986 */ /* 0x0003e2000c10153c */
[-C--:B------:R-:W-:Y:S01]  /*bf10*/  LEA.HI.X.SX32 R7, R17, R14.reuse, 0x1, P3 ;  /* 0x0000000e11077211 */ /* 0x080fe200018f0eff */
[C---:B------:R-:W-:Y:S01]  /*bf20*/  IMAD R97, R78.reuse, 0x2, R95 ;  /* 0x000000024e617824 */ /* 0x040fe200078e025f */
[C---:B------:R-:W-:Y:S01]  /*bf30*/  LEA R8, P3, R99.reuse, R5, 0x1 ;  /* 0x0000000563087211 */ /* 0x040fe200078608ff */
[----:B------:R2:W-:Y:S03]  /*bf40*/  STG.E.U16 desc[UR60][R80.64], R21 ;  /* 0x0000001550007986 */ /* 0x0005e6000c10153c */
[----:B------:R-:W-:Y:S01]  /*bf50*/  LEA R17, R78, R97, 0x1 ;  /* 0x000000614e117211 */ /* 0x000fe200078e08ff */
[----:B------:R3:W-:Y:S01]  /*bf60*/  STG.E.U16 desc[UR60][R6.64], R22 ;  /* 0x0000001606007986 */ /* 0x0007e2000c10153c */
[----:B------:R-:W-:-:S02]  /*bf70*/  LEA.HI.X.SX32 R9, R99, R14, 0x1, P3 ;  /* 0x0000000e63097211 */ /* 0x000fc400018f0eff */
[----:B0-----:R-:W-:Y:S01]  /*bf80*/  PRMT R19, R21, 0x7632, R19 ;  /* 0x0000763215137816 */ /* 0x001fe20000000013 */
[C---:B------:R-:W-:Y:S01]  /*bf90*/  IMAD R117, R78.reuse, 0x2, R17 ;  /* 0x000000024e757824 */ /* 0x040fe200078e0211 */
[-C--:B-1----:R-:W-:Y:S01]  /*bfa0*/  LEA R10, P3, R101, R5.reuse, 0x1 ;  /* 0x00000005650a7211 */ /* 0x082fe200078608ff */
[----:B------:R-:W-:Y:S01]  /*bfb0*/  STG.E.U16 desc[UR60][R8.64], R23 ;  /* 0x0000001708007986 */ /* 0x000fe2000c10153c */
[-C--:B------:R-:W-:Y:S01]  /*bfc0*/  LEA R20, P4, R85, R5.reuse, 0x1 ;  /* 0x0000000555147211 */ /* 0x080fe200078808ff */
[C---:B------:R-:W-:Y:S01]  /*bfd0*/  IMAD R119, R78.reuse, 0x2, R117 ;  /* 0x000000024e777824 */ /* 0x040fe200078e0275 */
[-C--:B------:R-:W-:Y:S02]  /*bfe0*/  LEA.HI.X.SX32 R11, R101, R14.reuse, 0x1, P3 ;  /* 0x0000000e650b7211 */ /* 0x080fe400018f0eff */
[----:B--2---:R-:W-:Y:S01]  /*bff0*/  PRMT R21, R23, 0x7632, R21 ;  /* 0x0000763217157816 */ /* 0x004fe20000000015 */
[C---:B------:R-:W-:Y:S01]  /*c000*/  IMAD R99, R78.reuse, 0x2, R119 ;  /* 0x000000024e637824 */ /* 0x040fe200078e0277 */
[----:B---3--:R-:W-:Y:S01]  /*c010*/  LEA R6, P3, R103, R5, 0x1 ;  /* 0x0000000567067211 */ /* 0x008fe200078608ff */
[----:B------:R0:W-:Y:S01]  /*c020*/  STG.E.U16 desc[UR60][R10.64], R4 ;  /* 0x000000040a007986 */ /* 0x0001e2000c10153c */
[----:B------:R-:W-:Y:S01]  /*c030*/  PRMT R22, R27, 0x7632, R22 ;  /* 0x000076321b167816 */ /* 0x000fe20000000016 */
[----:B------:R-:W-:Y:S01]  /*c040*/  IMAD R81, R78, 0x2, R99 ;  /* 0x000000024e517824 */ /* 0x000fe200078e0263 */
[----:B------:R-:W-:-:S02]  /*c050*/  LEA.HI.X.SX32 R7, R103, R14, 0x1, P3 ;  /* 0x0000000e67077211 */ /* 0x000fc400018f0eff */
[C---:B------:R-:W-:Y:S01]  /*c060*/  LEA R18, P3, R107.reuse, R5, 0x1 ;  /* 0x000000056b127211 */ /* 0x040fe200078608ff */
[C---:B------:R-:W-:Y:S02]  /*c070*/  IMAD R101, R78.reuse, 0x2, R81 ;  /* 0x000000024e657824 */ /* 0x040fe400078e0251 */
[----:B------:R1:W-:Y:S02]  /*c080*/  STG.E.U16 desc[UR60][R6.64], R19 ;  /* 0x0000001306007986 */ /* 0x0003e4000c10153c */
[----:B------:R-:W-:Y:S02]  /*c090*/  IMAD R103, R78, 0x2, R101 ;  /* 0x000000024e677824 */ /* 0x000fe400078e0265 */
[----:B------:R-:W-:Y:S01]  /*c0a0*/  STG.E.U16 desc[UR60][R12.64], R82 ;  /* 0x000000520c007986 */ /* 0x000fe2000c10153c */
[----:B0-----:R-:W-:Y:S01]  /*c0b0*/  PRMT R4, R24, 0x7632, R4 ;  /* 0x0000763218047816 */ /* 0x001fe20000000004 */
[----:B------:R-:W-:Y:S01]  /*c0c0*/  IMAD R105, R78, 0x2, R103 ;  /* 0x000000024e697824 */ /* 0x000fe200078e0267 */
[----:B-1----:R-:W-:-:S03]  /*c0d0*/  LEA.HI.X.SX32 R19, R107, R14, 0x1, P3 ;  /* 0x0000000e6b137211 */ /* 0x002fc600018f0eff */
[----:B------:R-:W-:Y:S01]  /*c0e0*/  IMAD R107, R78, 0x2, R105 ;  /* 0x000000024e6b7824 */ /* 0x000fe200078e0269 */
[----:B------:R-:W-:-:S03]  /*c0f0*/  LEA R8, P3, R83, R5, 0x1 ;  /* 0x0000000553087211 */ /* 0x000fc600078608ff */
[C---:B------:R-:W-:Y:S01]  /*c100*/  IMAD R121, R78.reuse, 0x2, R107 ;  /* 0x000000024e797824 */ /* 0x040fe200078e026b */
[-C--:B------:R-:W-:Y:S01]  /*c110*/  LEA.HI.X.SX32 R9, R83, R14.reuse, 0x1, P3 ;  /* 0x0000000e53097211 */ /* 0x080fe200018f0eff */
[----:B------:R0:W-:Y:S01]  /*c120*/  STG.E.U16 desc[UR60][R18.64], R21 ;  /* 0x0000001512007986 */ /* 0x0001e2000c10153c */
[CC--:B------:R-:W-:Y:S01]  /*c130*/  LEA R6, P3, R109.reuse, R5.reuse, 0x1 ;  /* 0x000000056d067211 */ /* 0x0c0fe200078608ff */
[----:B------:R-:W-:Y:S02]  /*c140*/  IMAD R83, R78, 0x2, R121 ;  /* 0x000000024e537824 */ /* 0x000fe400078e0279 */
[----:B------:R1:W-:Y:S01]  /*c150*/  STG.E.U16 desc[UR60][R8.64], R24 ;  /* 0x0000001808007986 */ /* 0x0003e2000c10153c */
[----:B------:R-:W-:Y:S02]  /*c160*/  LEA.HI.X.SX32 R7, R109, R14, 0x1, P3 ;  /* 0x0000000e6d077211 */ /* 0x000fe400018f0eff */
[----:B------:R-:W-:-:S04]  /*c170*/  LEA R10, P3, R111, R5, 0x1 ;  /* 0x000000056f0a7211 */ /* 0x000fc800078608ff */
[-C--:B------:R-:W-:Y:S02]  /*c180*/  LEA.HI.X.SX32 R11, R111, R14.reuse, 0x1, P3 ;  /* 0x0000000e6f0b7211 */ /* 0x080fe400018f0eff */
[-C--:B0-----:R-:W-:Y:S01]  /*c190*/  LEA.HI.X.SX32 R21, R85, R14.reuse, 0x1, P4 ;  /* 0x0000000e55157211 */ /* 0x081fe200020f0eff */
[C---:B------:R-:W-:Y:S01]  /*c1a0*/  IMAD R85, R78.reuse, 0x2, R83 ;  /* 0x000000024e557824 */ /* 0x040fe200078e0253 */
[-C--:B------:R-:W-:Y:S02]  /*c1b0*/  LEA R12, P4, R113, R5.reuse, 0x1 ;  /* 0x00000005710c7211 */ /* 0x080fe400078808ff */
[----:B-1----:R-:W-:Y:S01]  /*c1c0*/  LEA R8, P3, R87, R5, 0x1 ;  /* 0x0000000557087211 */ /* 0x002fe200078608ff */
[C---:B------:R-:W-:Y:S01]  /*c1d0*/  IMAD R109, R78.reuse, 0x2, R85 ;  /* 0x000000024e6d7824 */ /* 0x040fe200078e0255 */
[----:B------:R0:W-:Y:S01]  /*c1e0*/  STG.E.U16 desc[UR60][R20.64], R25 ;  /* 0x0000001914007986 */ /* 0x0001e2000c10153c */
[----:B------:R-:W-:Y:S02]  /*c1f0*/  PRMT R19, R25, 0x7632, R19 ;  /* 0x0000763219137816 */ /* 0x000fe40000000013 */
[C---:B------:R-:W-:Y:S01]  /*c200*/  IMAD R123, R78.reuse, 0x2, R109 ;  /* 0x000000024e7b7824 */ /* 0x040fe200078e026d */
[-C--:B------:R-:W-:Y:S01]  /*c210*/  LEA.HI.X.SX32 R9, R87, R14.reuse, 0x1, P3 ;  /* 0x0000000e57097211 */ /* 0x080fe200018f0eff */
[----:B------:R1:W-:Y:S01]  /*c220*/  STG.E.U16 desc[UR60][R6.64], R26 ;  /* 0x0000001a06007986 */ /* 0x0003e2000c10153c */
[----:B------:R-:W-:Y:S01]  /*c230*/  LEA.HI.X.SX32 R13, R113, R14, 0x1, P4 ;  /* 0x0000000e710d7211 */ /* 0x000fe200020f0eff */
[----:B------:R-:W-:-:S02]  /*c240*/  IMAD R125, R78, 0x2, R123 ;  /* 0x000000024e7d7824 */ /* 0x000fc400078e027b */
[----:B------:R-:W-:Y:S02]  /*c250*/  STG.E.U16 desc[UR60][R10.64], R27 ;  /* 0x0000001b0a007986 */ /* 0x000fe4000c10153c */
[----:B------:R-:W-:Y:S01]  /*c260*/  IMAD R111, R78, 0x2, R125 ;  /* 0x000000024e6f7824 */ /* 0x000fe200078e027d */
[----:B0-----:R-:W-:Y:S01]  /*c270*/  PRMT R21, R26, 0x7632, R21 ;  /* 0x000076321a157816 */ /* 0x001fe20000000015 */
[----:B------:R0:W-:Y:S01]  /*c280*/  STG.E.U16 desc[UR60][R8.64], R4 ;  /* 0x0000000408007986 */ /* 0x0001e2000c10153c */
[-C--:B------:R-:W-:Y:S01]  /*c290*/  LEA R20, P4, R79, R5.reuse, 0x1 ;  /* 0x000000054f147211 */ /* 0x080fe200078808ff */
[----:B------:R-:W-:Y:S01]  /*c2a0*/  IMAD R87, R78, 0x2, R111 ;  /* 0x000000024e577824 */ /* 0x000fe200078e026f */
[----:B-1----:R-:W-:-:S04]  /*c2b0*/  LEA R6, P3, R89, R5, 0x1 ;  /* 0x0000000559067211 */ /* 0x002fc800078608ff */
[C---:B------:R-:W-:Y:S02]  /*c2c0*/  LEA R127, R78.reuse, R87, 0x1 ;  /* 0x000000574e7f7211 */ /* 0x040fe400078e08ff */
[-C--:B------:R-:W-:Y:S02]  /*c2d0*/  LEA.HI.X.SX32 R7, R89, R14.reuse, 0x1, P3 ;  /* 0x0000000e59077211 */ /* 0x080fe400018f0eff */
[CC--:B------:R-:W-:Y:S01]  /*c2e0*/  LEA R18, P3, R91.reuse, R5.reuse, 0x1 ;  /* 0x000000055b127211 */ /* 0x0c0fe200078608ff */
[----:B------:R-:W-:Y:S01]  /*c2f0*/  IMAD R89, R78, 0x2, R127 ;  /* 0x000000024e597824 */ /* 0x000fe200078e027f */
[----:B0-----:R-:W-:Y:S01]  /*c300*/  PRMT R4, R28, 0x7632, R4 ;  /* 0x000076321c047816 */ /* 0x001fe20000000004 */
[----:B------:R0:W-:Y:S02]  /*c310*/  STG.E.U16 desc[UR60][R6.64], R19 ;  /* 0x0000001306007986 */ /* 0x0001e4000c10153c */
[C---:B------:R-:W-:Y:S02]  /*c320*/  IMAD R113, R78.reuse, 0x2, R89 ;  /* 0x000000024e717824 */ /* 0x040fe400078e0259 */
[----:B------:R1:W-:Y:S01]  /*c330*/  STG.E.U16 desc[UR60][R12.64], R21 ;  /* 0x000000150c007986 */ /* 0x0003e2000c10153c */
[----:B0-----:R-:W-:Y:S01]  /*c340*/  LEA.HI.X.SX32 R19, R91, R14, 0x1, P3 ;  /* 0x0000000e5b137211 */ /* 0x001fe200018f0eff */
[----:B------:R-:W-:Y:S01]  /*c350*/  IMAD R91, R78, 0x2, R113 ;  /* 0x000000024e5b7824 */ /* 0x000fe200078e0271 */
[----:B------:R-:W-:-:S02]  /*c360*/  LEA R10, P3, R93, R5, 0x1 ;  /* 0x000000055d0a7211 */ /* 0x000fc400078608ff */
[-C--:B-1----:R-:W-:Y:S01]  /*c370*/  LEA.HI.X.SX32 R21, R79, R14.reuse, 0x1, P4 ;  /* 0x0000000e4f157211 */ /* 0x082fe200020f0eff */
[C---:B------:R-:W-:Y:S01]  /*c380*/  IMAD R129, R78.reuse, 0x2, R91 ;  /* 0x000000024e817824 */ /* 0x040fe200078e025b */
[-C--:B------:R-:W-:Y:S01]  /*c390*/  LEA.HI.X.SX32 R11, R93, R14.reuse, 0x1, P3 ;  /* 0x0000000e5d0b7211 */ /* 0x080fe200018f0eff */
[----:B------:R0:W-:Y:S01]  /*c3a0*/  STG.E.U16 desc[UR60][R18.64], R22 ;  /* 0x0000001612007986 */ /* 0x0001e2000c10153c */
[-C--:B------:R-:W-:Y:S01]  /*c3b0*/  LEA R6, P3, R115, R5.reuse, 0x1 ;  /* 0x0000000573067211 */ /* 0x080fe200078608ff */
[C---:B------:R-:W-:Y:S01]  /*c3c0*/  IMAD R93, R78.reuse, 0x2, R129 ;  /* 0x000000024e5d7824 */ /* 0x040fe200078e0281 */
[-C--:B------:R-:W-:Y:S01]  /*c3d0*/  LEA R12, P4, R117, R5.reuse, 0x1 ;  /* 0x00000005750c7211 */ /* 0x080fe200078808ff */
[----:B------:R1:W-:Y:S01]  /*c3e0*/  STG.E.U16 desc[UR60][R10.64], R28 ;  /* 0x0000001c0a007986 */ /* 0x0003e2000c10153c */
[-C--:B------:R-:W-:Y:S01]  /*c3f0*/  LEA.HI.X.SX32 R7, R115, R14.reuse, 0x1, P3 ;  /* 0x0000000e73077211 */ /* 0x080fe200018f0eff */
[C---:B------:R-:W-:Y:S01]  /*c400*/  IMAD R79, R78.reuse, 0x2, R93 ;  /* 0x000000024e4f7824 */ /* 0x040fe200078e025d */
[-C--:B------:R-:W-:Y:S01]  /*c410*/  LEA R8, P3, R95, R5.reuse, 0x1 ;  /* 0x000000055f087211 */ /* 0x080fe200078608ff */
[----:B------:R2:W-:Y:S01]  /*c420*/  STG.E.U16 desc[UR60][R20.64], R29 ;  /* 0x0000001d14007986 */ /* 0x0005e2000c10153c */
[-C--:B------:R-:W-:Y:S01]  /*c430*/  LEA.HI.X.SX32 R13, R117, R14.reuse, 0x1, P4 ;  /* 0x0000000e750d7211 */ /* 0x080fe200020f0eff */
[C---:B------:R-:W-:Y:S01]  /*c440*/  IMAD R115, R78.reuse, 0x2, R79 ;  /* 0x000000024e737824 */ /* 0x040fe200078e024f */
[-C--:B------:R-:W-:Y:S01]  /*c450*/  LEA.HI.X.SX32 R9, R95, R14.reuse, 0x1, P3 ;  /* 0x0000000e5f097211 */ /* 0x080fe200018f0eff */
[----:B------:R3:W-:Y:S01]  /*c460*/  STG.E.U16 desc[UR60][R6.64], R30 ;  /* 0x0000001e06007986 */ /* 0x0007e2000c10153c */
[----:B0-----:R-:W-:Y:S01]  /*c470*/  PRMT R19, R29, 0x7632, R19 ;  /* 0x000076321d137816 */ /* 0x001fe20000000013 */
[C---:B------:R-:W-:Y:S01]  /*c480*/  IMAD R131, R78.reuse, 0x2, R115 ;  /* 0x000000024e837824 */ /* 0x040fe200078e0273 */
[C---:B-1----:R-:W-:Y:S01]  /*c490*/  LEA R10, P3, R97.reuse, R5, 0x1 ;  /* 0x00000005610a7211 */ /* 0x042fe200078608ff */
[----:B------:R-:W-:Y:S02]  /*c4a0*/  STG.E.U16 desc[UR60][R8.64], R31 ;  /* 0x0000001f08007986 */ /* 0x000fe4000c10153c */
[----:B------:R-:W-:Y:S01]  /*c4b0*/  IMAD R133, R78, 0x2, R131 ;  /* 0x000000024e857824 */ /* 0x000fe200078e0283 */
[----:B------:R-:W-:-:S03]  /*c4c0*/  LEA.HI.X.SX32 R11, R97, R14, 0x1, P3 ;  /* 0x0000000e610b7211 */ /* 0x000fc600018f0eff */
[----:B------:R-:W-:Y:S01]  /*c4d0*/  IMAD R135, R78, 0x2, R133 ;  /* 0x000000024e877824 */ /* 0x000fe200078e0285 */
[----:B--2---:R-:W-:Y:S02]  /*c4e0*/  PRMT R21, R30, 0x7632, R21 ;  /* 0x000076321e157816 */ /* 0x004fe40000000015 */
[-C--:B---3--:R-:W-:Y:S01]  /*c4f0*/  LEA R6, P3, R17, R5.reuse, 0x1 ;  /* 0x0000000511067211 */ /* 0x088fe200078608ff */
[C---:B------:R-:W-:Y:S01]  /*c500*/  IMAD R137, R78.reuse, 0x2, R135 ;  /* 0x000000024e897824 */ /* 0x040fe200078e0287 */
[----:B------:R0:W-:Y:S01]  /*c510*/  STG.E.U16 desc[UR60][R10.64], R4 ;  /* 0x000000040a007986 */ /* 0x0001e2000c10153c */
[----:B------:R-:W-:Y:S02]  /*c520*/  PRMT R20, R31, 0x7632, R20 ;  /* 0x000076321f147816 */ /* 0x000fe40000000014 */
[C---:B------:R-:W-:Y:S01]  /*c530*/  IMAD R139, R78.reuse, 0x2, R137 ;  /* 0x000000024e8b7824 */ /* 0x040fe200078e0289 */
[----:B------:R-:W-:Y:S02]  /*c540*/  LEA.HI.X.SX32 R7, R17, R14, 0x1, P3 ;  /* 0x0000000e11077211 */ /* 0x000fe400018f0eff */
[----:B------:R-:W-:Y:S01]  /*c550*/  LEA R18, P3, R119, R5, 0x1 ;  /* 0x0000000577127211 */ /* 0x000fe200078608ff */
[----:B------:R-:W-:-:S02]  /*c560*/  IMAD R17, R78, 0x2, R139 ;  /* 0x000000024e117824 */ /* 0x000fc400078e028b */
[----:B------:R1:W-:Y:S02]  /*c570*/  STG.E.U16 desc[UR60][R6.64], R19 ;  /* 0x0000001306007986 */ /* 0x0003e4000c10153c */
[C---:B------:R-:W-:Y:S01]  /*c580*/  IMAD R117, R78.reuse, 0x2, R17 ;  /* 0x000000024e757824 */ /* 0x040fe200078e0211 */
[CC--:B0-----:R-:W-:Y:S01]  /*c590*/  LEA R10, P4, R81.reuse, R5.reuse, 0x1 ;  /* 0x00000005510a7211 */ /* 0x0c1fe200078808ff */
[----:B------:R0:W-:Y:S03]  /*c5a0*/  STG.E.U16 desc[UR60][R12.64], R21 ;  /* 0x000000150c007986 */ /* 0x0001e6000c10153c */
[-C--:B------:R-:W-:Y:S02]  /*c5b0*/  LEA.HI.X.SX32 R11, R81, R14.reuse, 0x1, P4 ;  /* 0x0000000e510b7211 */ /* 0x080fe400020f0eff */
[-C--:B------:R-:W-:Y:S02]  /*c5c0*/  LEA R24, P4, R105, R5.reuse, 0x1 ;  /* 0x0000000569187211 */ /* 0x080fe400078808ff */
[----:B-1----:R-:W-:Y:S01]  /*c5d0*/  LEA.HI.X.SX32 R19, R119, R14, 0x1, P3 ;  /* 0x0000000e77137211 */ /* 0x002fe200018f0eff */
[----:B------:R-:W-:Y:S01]  /*c5e0*/  IMAD R119, R78, 0x2, R117 ;  /* 0x000000024e777824 */ /* 0x000fe200078e0275 */
[----:B------:R-:W-:-:S02]  /*c5f0*/  LEA R8, P3, R99, R5, 0x1 ;  /* 0x0000000563087211 */ /* 0x000fc400078608ff */
[-C--:B------:R-:W-:Y:S01]  /*c600*/  LEA.HI.X.SX32 R25, R105, R14.reuse, 0x1, P4 ;  /* 0x0000000e69197211 */ /* 0x080fe200020f0eff */
[C---:B------:R-:W-:Y:S01]  /*c610*/  IMAD R141, R78.reuse, 0x2, R119 ;  /* 0x000000024e8d7824 */ /* 0x040fe200078e0277 */
[-C--:B------:R-:W-:Y:S01]  /*c620*/  LEA.HI.X.SX32 R9, R99, R14.reuse, 0x1, P3 ;  /* 0x0000000e63097211 */ /* 0x080fe200018f0eff */
[----:B------:R-:W-:Y:S01]  /*c630*/  STG.E.U16 desc[UR60][R18.64], R20 ;  /* 0x0000001412007986 */ /* 0x000fe2000c10153c */
[C---:B------:R-:W-:Y:S02]  /*c640*/  LEA R6, P3, R101.reuse, R5, 0x1 ;  /* 0x0000000565067211 */ /* 0x040fe400078608ff */
[C---:B------:R-:W-:Y:S01]  /*c650*/  LEA R143, R78.reuse, R141, 0x1 ;  /* 0x0000008d4e8f7211 */ /* 0x040fe200078e08ff */
[----:B------:R1:W-:Y:S01]  /*c660*/  STG.E.U16 desc[UR60][R8.64], R32 ;  /* 0x0000002008007986 */ /* 0x0003e2000c10153c */
[-C--:B------:R-:W-:Y:S02]  /*c670*/  LEA.HI.X.SX32 R7, R101, R14.reuse, 0x1, P3 ;  /* 0x0000000e65077211 */ /* 0x080fe400018f0eff */
[CC--:B------:R-:W-:Y:S01]  /*c680*/  LEA R22, P3, R103.reuse, R5.reuse, 0x1 ;  /* 0x0000000567167211 */ /* 0x0c0fe200078608ff */
[C---:B------:R-:W-:Y:S01]  /*c690*/  IMAD R145, R78.reuse, 0x2, R143 ;  /* 0x000000024e917824 */ /* 0x040fe200078e028f */
[----:B------:R2:W-:Y:S02]  /*c6a0*/  STG.E.U16 desc[UR60][R10.64], R33 ;  /* 0x000000210a007986 */ /* 0x0005e4000c10153c */
[----:B------:R-:W-:Y:S01]  /*c6b0*/  LEA.HI.X.SX32 R23, R103, R14, 0x1, P3 ;  /* 0x0000000e67177211 */ /* 0x000fe200018f0eff */
[----:B------:R-:W-:Y:S01]  /*c6c0*/  IMAD R147, R78, 0x2, R145 ;  /* 0x000000024e937824 */ /* 0x000fe200078e0291 */
[----:B------:R-:W-:Y:S01]  /*c6d0*/  STG.E.U16 desc[UR60][R6.64], R34 ;  /* 0x0000002206007986 */ /* 0x000fe2000c10153c */
[----:B0-----:R-:W-:-:S02]  /*c6e0*/  LEA R12, P3, R107, R5, 0x1 ;  /* 0x000000056b0c7211 */ /* 0x001fc400078608ff */
[----:B------:R-:W-:Y:S01]  /*c6f0*/  IMAD R149, R78, 0x2, R147 ;  /* 0x000000024e957824 */ /* 0x000fe200078e0293 */
[----:B-1----:R-:W-:Y:S01]  /*c700*/  PRMT R32, R32, 0x7632, R32 ;  /* 0x0000763220207816 */ /* 0x002fe20000000020 */
[----:B------:R0:W-:Y:S01]  /*c710*/  STG.E.U16 desc[UR60][R22.64], R35 ;  /* 0x0000002316007986 */ /* 0x0001e2000c10153c */
[-C--:B------:R-:W-:Y:S01]  /*c720*/  LEA R18, P4, R121, R5.reuse, 0x1 ;  /* 0x0000000579127211 */ /* 0x080fe200078808ff */
[C---:B------:R-:W-:Y:S01]  /*c730*/  IMAD R151, R78.reuse, 0x2, R149 ;  /* 0x000000024e977824 */ /* 0x040fe200078e0295 */
[-C--:B------:R-:W-:Y:S01]  /*c740*/  LEA.HI.X.SX32 R13, R107, R14.reuse, 0x1, P3 ;  /* 0x0000000e6b0d7211 */ /* 0x080fe200018f0eff */
[----:B------:R1:W-:Y:S01]  /*c750*/  STG.E.U16 desc[UR60][R24.64], R32 ;  /* 0x0000002018007986 */ /* 0x0003e2000c10153c */
[-C--:B------:R-:W-:Y:S01]  /*c760*/  LEA.HI.X.SX32 R19, R121, R14.reuse, 0x1, P4 ;  /* 0x0000000e79137211 */ /* 0x080fe200020f0eff */
[C---:B------:R-:W-:Y:S01]  /*c770*/  IMAD R9, R78.reuse, 0x2, R151 ;  /* 0x000000024e097824 */ /* 0x040fe200078e0297 */
[----:B------:R-:W-:Y:S02]  /*c780*/  LEA R20, P5, R83, R5, 0x1 ;  /* 0x0000000553147211 */ /* 0x000fe400078a08ff */
[----:B--2---:R-:W-:Y:S01]  /*c790*/  PRMT R33, R33, 0x7632, R33 ;  /* 0x0000763221217816 */ /* 0x004fe20000000021 */
[----:B------:R-:W-:Y:S01]  /*c7a0*/  IMAD R11, R78, 0x2, R9 ;  /* 0x000000024e0b7824 */ /* 0x000fe200078e0209 */
[----:B------:R-:W-:-:S02]  /*c7b0*/  LEA.HI.X.SX32 R21, R83, R14, 0x1, P5 ;  /* 0x0000000e53157211 */ /* 0x000fc400028f0eff */
[-C--:B0-----:R-:W-:Y:S01]  /*c7c0*/  LEA R22, P3, R85, R5.reuse, 0x1 ;  /* 0x0000000555167211 */ /* 0x081fe200078608ff */
[C---:B------:R-:W-:Y:S01]  /*c7d0*/  IMAD R7, R78.reuse, 0x2, R11 ;  /* 0x000000024e077824 */ /* 0x040fe200078e020b */
[-C--:B------:R-:W-:Y:S01]  /*c7e0*/  LEA R26, P5, R123, R5.reuse, 0x1 ;  /* 0x000000057b1a7211 */ /* 0x080fe200078a08ff */
[----:B------:R0:W-:Y:S01]  /*c7f0*/  STG.E.U16 desc[UR60][R12.64], R33 ;  /* 0x000000210c007986 */ /* 0x0001e2000c10153c */
[-C--:B-1----:R-:W-:Y:S01]  /*c800*/  LEA R24, P4, R109, R5.reuse, 0x1 ;  /* 0x000000056d187211 */ /* 0x082fe200078808ff */
[C---:B------:R-:W-:Y:S01]  /*c810*/  IMAD R153, R78.reuse, 0x2, R7 ;  /* 0x000000024e997824 */ /* 0x040fe200078e0207 */
[-C--:B------:R-:W-:Y:S02]  /*c820*/  LEA.HI.X.SX32 R23, R85, R14.reuse, 0x1, P3 ;  /* 0x0000000e55177211 */ /* 0x080fe400018f0eff */
[----:B------:R-:W-:Y:S01]  /*c830*/  LEA R28, P3, R125, R5, 0x1 ;  /* 0x000000057d1c7211 */ /* 0x000fe200078608ff */
[----:B------:R-:W-:Y:S01]  /*c840*/  IMAD R155, R78, 0x2, R153 ;  /* 0x000000024e9b7824 */ /* 0x000fe200078e0299 */
[----:B------:R-:W-:-:S02]  /*c850*/  LEA.HI.X.SX32 R25, R109, R14, 0x1, P4 ;  /* 0x0000000e6d197211 */ /* 0x000fc400020f0eff */
[-C--:B------:R-:W-:Y:S01]  /*c860*/  LEA R30, P4, R111, R5.reuse, 0x1 ;  /* 0x000000056f1e7211 */ /* 0x080fe200078808ff */
[C---:B------:R-:W-:Y:S01]  /*c870*/  IMAD R157, R78.reuse, 0x2, R155 ;  /* 0x000000024e9d7824 */ /* 0x040fe200078e029b */
[-C--:B------:R-:W-:Y:S02]  /*c880*/  LEA.HI.X.SX32 R29, R125, R14.reuse, 0x1, P3 ;  /* 0x0000000e7d1d7211 */ /* 0x080fe400018f0eff */
[-C--:B------:R-:W-:Y:S01]  /*c890*/  LEA R82, P3, R127, R5.reuse, 0x1 ;  /* 0x000000057f527211 */ /* 0x080fe200078608ff */
        /* <DEDUP_REMOVED lines=8> */
[-C--:B------:R-:W-:Y:S01]  /*c920*/  LEA.HI.X.SX32 R89, R91, R14.reuse, 0x1, P3 ;  /* 0x0000000e5b597211 */ /* 0x080fe200018f0eff */
[C---:B------:R-:W-:Y:S01]  /*c930*/  IMAD R165, R78.reuse, 0x2, R163 ;  /* 0x000000024ea57824 */ /* 0x040fe200078e02a3 */
[-C--:B------:R-:W-:Y:S02]  /*c940*/  LEA R94, P3, R79, R5.reuse, 0x1 ;  /* 0x000000054f5e7211 */ /* 0x080fe400078608ff */
[----:B------:R-:W-:Y:S01]  /*c950*/  LEA R90, P4, R129, R5, 0x1 ;  /* 0x00000005815a7211 */ /* 0x000fe200078808ff */
[----:B------:R-:W-:Y:S01]  /*c960*/  IMAD R167, R78, 0x2, R165 ;  /* 0x000000024ea77824 */ /* 0x000fe200078e02a5 */
[----:B------:R-:W-:-:S02]  /*c970*/  LEA.HI.X.SX32 R27, R123, R14, 0x1, P5 ;  /* 0x0000000e7b1b7211 */ /* 0x000fc400028f0eff */
[----:B------:R-:W-:Y:S01]  /*c980*/  LEA R80, P5, R87, R5, 0x1 ;  /* 0x0000000557507211 */ /* 0x000fe200078a08ff */
[C---:B------:R-:W-:Y:S01]  /*c990*/  IMAD R169, R78.reuse, 0x2, R167 ;  /* 0x000000024ea97824 */ /* 0x040fe200078e02a7 */
[-C--:B------:R-:W-:Y:S02]  /*c9a0*/  LEA.HI.X.SX32 R95, R79, R14.reuse, 0x1, P3 ;  /* 0x0000000e4f5f7211 */ /* 0x080fe400018f0eff */
[-C--:B------:R-:W-:Y:S02]  /*c9b0*/  LEA.HI.X.SX32 R91, R129, R14.reuse, 0x1, P4 ;  /* 0x0000000e815b7211 */ /* 0x080fe400020f0eff */
[C---:B------:R-:W-:Y:S02]  /*c9c0*/  LEA R171, R78.reuse, R169, 0x1 ;  /* 0x000000a94eab7211 */ /* 0x040fe400078e08ff */
[-C--:B------:R-:W-:Y:S02]  /*c9d0*/  LEA R96, P4, R115, R5.reuse, 0x1 ;  /* 0x0000000573607211 */ /* 0x080fe400078808ff */
[----:B------:R-:W-:Y:S01]  /*c9e0*/  LEA.HI.X.SX32 R81, R87, R14, 0x1, P5 ;  /* 0x0000000e57517211 */ /* 0x000fe200028f0eff */
[----:B------:R-:W-:Y:S01]  /*c9f0*/  IMAD R79, R78, 0x2, R171 ;  /* 0x000000024e4f7824 */ /* 0x000fe200078e02ab */
[----:B------:R-:W-:-:S02]  /*ca00*/  LEA R86, P5, R113, R5, 0x1 ;  /* 0x0000000571567211 */ /* 0x000fc400078a08ff */
[-C--:B------:R-:W-:Y:S01]  /*ca10*/  LEA.HI.X.SX32 R97, R115, R14.reuse, 0x1, P4 ;  /* 0x0000000e73617211 */ /* 0x080fe200020f0eff */
[C---:B------:R-:W-:Y:S01]  /*ca20*/  IMAD R173, R78.reuse, 0x2, R79 ;  /* 0x000000024ead7824 */ /* 0x040fe200078e024f */
[-C--:B------:R-:W-:Y:S02]  /*ca30*/  LEA R102, P4, R135, R5.reuse, 0x1 ;  /* 0x0000000587667211 */ /* 0x080fe400078808ff */
[-C--:B------:R-:W-:Y:S01]  /*ca40*/  LEA.HI.X.SX32 R87, R113, R14.reuse, 0x1, P5 ;  /* 0x0000000e71577211 */ /* 0x080fe200028f0eff */
[C---:B------:R-:W-:Y:S01]  /*ca50*/  IMAD R175, R78.reuse, 0x2, R173 ;  /* 0x000000024eaf7824 */ /* 0x040fe200078e02ad */
[-C--:B------:R-:W-:Y:S02]  /*ca60*/  LEA R92, P5, R93, R5.reuse, 0x1 ;  /* 0x000000055d5c7211 */ /* 0x080fe400078a08ff */
[----:B------:R-:W-:Y:S01]  /*ca70*/  LEA.HI.X.SX32 R103, R135, R14, 0x1, P4 ;  /* 0x0000000e87677211 */ /* 0x000fe200020f0eff */
[----:B------:R-:W-:Y:S01]  /*ca80*/  IMAD R177, R78, 0x2, R175 ;  /* 0x000000024eb17824 */ /* 0x000fe200078e02af */
[----:B------:R-:W-:-:S02]  /*ca90*/  LEA R108, P4, R17, R5, 0x1 ;  /* 0x00000005116c7211 */ /* 0x000fc400078808ff */
[-C--:B------:R-:W-:Y:S02]  /*caa0*/  LEA.HI.X.SX32 R93, R93, R14.reuse, 0x1, P5 ;  /* 0x0000000e5d5d7211 */ /* 0x080fe400028f0eff */
[-C--:B------:R-:W-:Y:S02]  /*cab0*/  LEA R98, P5, R131, R5.reuse, 0x1 ;  /* 0x0000000583627211 */ /* 0x080fe400078a08ff */
[-C--:B------:R-:W-:Y:S01]  /*cac0*/  LEA.HI.X.SX32 R109, R17, R14.reuse, 0x1, P4 ;  /* 0x0000000e116d7211 */ /* 0x080fe200020f0eff */
[C---:B------:R-:W-:Y:S01]  /*cad0*/  IMAD R17, R78.reuse, 0x2, R177 ;  /* 0x000000024e117824 */ /* 0x040fe200078e02b1 */
[----:B------:R-:W-:Y:S02]  /*cae0*/  LEA.HI.X.SX32 R99, R131, R14, 0x1, P5 ;  /* 0x0000000e83637211 */ /* 0x000fe400028f0eff */
[-C--:B------:R-:W-:Y:S01]  /*caf0*/  LEA R100, P3, R133, R5.reuse, 0x1 ;  /* 0x0000000585647211 */ /* 0x080fe200078608ff */
[----:B------:R-:W-:Y:S01]  /*cb00*/  IMAD R179, R78, 0x2, R17 ;  /* 0x000000024eb37824 */ /* 0x000fe200078e0211 */
[----:B------:R-:W-:-:S02]  /*cb10*/  LEA R104, P5, R137, R5, 0x1 ;  /* 0x0000000589687211 */ /* 0x000fc400078a08ff */
[-C--:B------:R-:W-:Y:S01]  /*cb20*/  LEA.HI.X.SX32 R101, R133, R14.reuse, 0x1, P3 ;  /* 0x0000000e85657211 */ /* 0x080fe200018f0eff */
[C---:B------:R-:W-:Y:S01]  /*cb30*/  IMAD R181, R78.reuse, 0x2, R179 ;  /* 0x000000024eb57824 */ /* 0x040fe200078e02b3 */
[-C--:B------:R-:W-:Y:S02]  /*cb40*/  LEA.HI.X.SX32 R105, R137, R14.reuse, 0x1, P5 ;  /* 0x0000000e89697211 */ /* 0x080fe400028f0eff */
[-C--:B------:R-:W-:Y:S01]  /*cb50*/  LEA R106, P3, R139, R5.reuse, 0x1 ;  /* 0x000000058b6a7211 */ /* 0x080fe200078608ff */
[C---:B------:R-:W-:Y:S01]  /*cb60*/  IMAD R183, R78.reuse, 0x2, R181 ;  /* 0x000000024eb77824 */ /* 0x040fe200078e02b5 */
[-C--:B------:R-:W-:Y:S02]  /*cb70*/  LEA R110, P5, R117, R5.reuse, 0x1 ;  /* 0x00000005756e7211 */ /* 0x080fe400078a08ff */
[----:B------:R-:W-:Y:S01]  /*cb80*/  LEA R114, P4, R141, R5, 0x1 ;  /* 0x000000058d727211 */ /* 0x000fe200078808ff */
[----:B------:R-:W-:Y:S01]  /*cb90*/  IMAD R185, R78, 0x2, R183 ;  /* 0x000000024eb97824 */ /* 0x000fe200078e02b7 */
[----:B------:R-:W-:-:S02]  /*cba0*/  LEA.HI.X.SX32 R107, R139, R14, 0x1, P3 ;  /* 0x0000000e8b6b7211 */ /* 0x000fc400018f0eff */
[-C--:B------:R-:W-:Y:S01]  /*cbb0*/  LEA.HI.X.SX32 R111, R117, R14.reuse, 0x1, P5 ;  /* 0x0000000e756f7211 */ /* 0x080fe200028f0eff */
[----:B------:R-:W-:Y:S01]  /*cbc0*/  IMAD R187, R78, 0x2, R185 ;  /* 0x000000024ebb7824 */ /* 0x000fe200078e02b9 */
[-C--:B------:R-:W-:Y:S02]  /*cbd0*/  LEA R112, P3, R119, R5.reuse, 0x1 ;  /* 0x0000000577707211 */ /* 0x080fe400078608ff */
[-C--:B------:R-:W-:Y:S02]  /*cbe0*/  LEA R116, P5, R143, R5.reuse, 0x1 ;  /* 0x000000058f747211 */ /* 0x080fe400078a08ff */
[-C--:B------:R-:W-:Y:S02]  /*cbf0*/  LEA.HI.X.SX32 R115, R141, R14.reuse, 0x1, P4 ;  /* 0x0000000e8d737211 */ /* 0x080fe400020f0eff */
[----:B------:R-:W-:Y:S02]  /*cc00*/  LEA R120, P4, R147, R5, 0x1 ;  /* 0x0000000593787211 */ /* 0x000fe400078808ff */
[----:B------:R-:W-:-:S02]  /*cc10*/  LEA.HI.X.SX32 R113, R119, R14, 0x1, P3 ;  /* 0x0000000e77717211 */ /* 0x000fc400018f0eff */
[-C--:B------:R-:W-:Y:S02]  /*cc20*/  LEA.HI.X.SX32 R117, R143, R14.reuse, 0x1, P5 ;  /* 0x0000000e8f757211 */ /* 0x080fe400028f0eff */
        /* <DEDUP_REMOVED lines=8> */
[-C--:B------:R-:W-:Y:S01]  /*ccb0*/  LEA.HI.X.SX32 R127, R9, R14.reuse, 0x1, P4 ;  /* 0x0000000e097f7211 */ /* 0x080fe200020f0eff */
[C---:B------:R-:W-:Y:S01]  /*ccc0*/  IMAD R9, R78.reuse, 0x2, R187 ;  /* 0x000000024e097824 */ /* 0x040fe200078e02bb */
[-C--:B------:R-:W-:Y:S02]  /*ccd0*/  LEA.HI.X.SX32 R125, R151, R14.reuse, 0x1, P3 ;  /* 0x0000000e977d7211 */ /* 0x080fe400018f0eff */
[----:B------:R-:W-:Y:S01]  /*cce0*/  LEA.HI.X.SX32 R129, R11, R14, 0x1, P5 ;  /* 0x0000000e0b817211 */ /* 0x000fe200028f0eff */
[----:B------:R-:W-:Y:S01]  /*ccf0*/  IMAD R11, R78, 0x2, R9 ;  /* 0x000000024e0b7824 */ /* 0x000fe200078e0209 */
[----:B------:R-:W-:-:S02]  /*cd00*/  LEA R130, P3, R7, R5, 0x1 ;  /* 0x0000000507827211 */ /* 0x000fc400078608ff */
[-C--:B------:R-:W-:Y:S02]  /*cd10*/  LEA R134, P5, R155, R5.reuse, 0x1 ;  /* 0x000000059b867211 */ /* 0x080fe400078a08ff */
[-C--:B------:R-:W-:Y:S01]  /*cd20*/  LEA.HI.X.SX32 R131, R7, R14.reuse, 0x1, P3 ;  /* 0x0000000e07837211 */ /* 0x080fe200018f0eff */
[C---:B------:R-:W-:Y:S01]  /*cd30*/  IMAD R7, R78.reuse, 0x2, R11 ;  /* 0x000000024e077824 */ /* 0x040fe200078e020b */
[-C--:B------:R-:W-:Y:S02]  /*cd40*/  LEA.HI.X.SX32 R135, R155, R14.reuse, 0x1, P5 ;  /* 0x0000000e9b877211 */ /* 0x080fe400028f0eff */
[-C--:B------:R-:W-:Y:S01]  /*cd50*/  LEA R140, P5, R161, R5.reuse, 0x1 ;  /* 0x00000005a18c7211 */ /* 0x080fe200078a08ff */
[C---:B------:R-:W-:Y:S01]  /*cd60*/  IMAD R189, R78.reuse, 0x2, R7 ;  /* 0x000000024ebd7824 */ /* 0x040fe200078e0207 */
[-C--:B------:R-:W-:Y:S02]  /*cd70*/  LEA R136, P3, R157, R5.reuse, 0x1 ;  /* 0x000000059d887211 */ /* 0x080fe400078608ff */
[----:B------:R-:W-:Y:S01]  /*cd80*/  LEA.HI.X.SX32 R141, R161, R14, 0x1, P5 ;  /* 0x0000000ea18d7211 */ /* 0x000fe200028f0eff */
[----:B------:R-:W-:Y:S01]  /*cd90*/  IMAD R191, R78, 0x2, R189 ;  /* 0x000000024ebf7824 */ /* 0x000fe200078e02bd */
[----:B------:R-:W-:-:S02]  /*cda0*/  LEA R146, P5, R167, R5, 0x1 ;  /* 0x00000005a7927211 */ /* 0x000fc400078a08ff */
[----:B------:R-:W-:Y:S01]  /*cdb0*/  LEA R132, P4, R153, R5, 0x1 ;  /* 0x0000000599847211 */ /* 0x000fe200078808ff */
[C---:B------:R-:W-:Y:S01]  /*cdc0*/  IMAD R193, R78.reuse, 0x2, R191 ;  /* 0x000000024ec17824 */ /* 0x040fe200078e02bf */
[-C--:B------:R-:W-:Y:S02]  /*cdd0*/  LEA.HI.X.SX32 R147, R167, R14.reuse, 0x1, P5 ;  /* 0x0000000ea7937211 */ /* 0x080fe400028f0eff */
[-C--:B------:R-:W-:Y:S02]  /*cde0*/  LEA.HI.X.SX32 R137, R157, R14.reuse, 0x1, P3 ;  /* 0x0000000e9d897211 */ /* 0x080fe400018f0eff */
[C---:B------:R-:W-:Y:S02]  /*cdf0*/  LEA R195, R78.reuse, R193, 0x1 ;  /* 0x000000c14ec37211 */ /* 0x040fe400078e08ff */
[-C--:B------:R-:W-:Y:S02]  /*ce00*/  LEA R152, P5, R79, R5.reuse, 0x1 ;  /* 0x000000054f987211 */ /* 0x080fe400078a08ff */
[----:B------:R-:W-:Y:S01]  /*ce10*/  LEA R142, P3, R163, R5, 0x1 ;  /* 0x00000005a38e7211 */ /* 0x000fe200078608ff */
[----:B------:R-:W-:Y:S01]  /*ce20*/  IMAD R197, R78, 0x2, R195 ;  /* 0x000000024ec57824 */ /* 0x000fe200078e02c3 */
[----:B------:R-:W-:-:S02]  /*ce30*/  LEA.HI.X.SX32 R133, R153, R14, 0x1, P4 ;  /* 0x0000000e99857211 */ /* 0x000fc400020f0eff */
        /* <DEDUP_REMOVED lines=9> */
[-C--:B------:R-:W-:Y:S01]  /*ced0*/  LEA.HI.X.SX32 R139, R159, R14.reuse, 0x1, P4 ;  /* 0x0000000e9f8b7211 */ /* 0x080fe200020f0eff */
[----:B------:R-:W-:Y:S01]  /*cee0*/  IMAD R203, R78, 0x2, R201 ;  /* 0x000000024ecb7824 */ /* 0x000fe200078e02c9 */
[-C--:B------:R-:W-:Y:S02]  /*cef0*/  LEA R144, P4, R165, R5.reuse, 0x1 ;  /* 0x00000005a5907211 */ /* 0x080fe400078808ff */
[-C--:B------:R-:W-:Y:S02]  /*cf00*/  LEA.HI.X.SX32 R155, R173, R14.reuse, 0x1, P3 ;  /* 0x0000000ead9b7211 */ /* 0x080fe400018f0eff */
[-C--:B------:R-:W-:Y:S02]  /*cf10*/  LEA R160, P3, R17, R5.reuse, 0x1 ;  /* 0x0000000511a07211 */ /* 0x080fe400078608ff */
[----:B------:R-:W-:Y:S02]  /*cf20*/  LEA R158, P5, R177, R5, 0x1 ;  /* 0x00000005b19e7211 */ /* 0x000fe400078a08ff */
[----:B------:R-:W-:-:S02]  /*cf30*/  LEA.HI.X.SX32 R145, R165, R14, 0x1, P4 ;  /* 0x0000000ea5917211 */ /* 0x000fc400020f0eff */
[-C--:B------:R-:W-:Y:S02]  /*cf40*/  LEA R150, P4, R171, R5.reuse, 0x1 ;  /* 0x00000005ab967211 */ /* 0x080fe400078808ff */
[-C--:B------:R-:W-:Y:S01]  /*cf50*/  LEA.HI.X.SX32 R161, R17, R14.reuse, 0x1, P3 ;  /* 0x0000000e11a17211 */ /* 0x080fe200018f0eff */
        /* <DEDUP_REMOVED lines=9> */
[----:B------:R-:W-:Y:S01]  /*cff0*/  IMAD R209, R78, 0x2, R207 ;  /* 0x000000024ed17824 */ /* 0x000fe200078e02cf */
[-C--:B------:R-:W-:Y:S02]  /*d000*/  LEA.HI.X.SX32 R157, R175, R14.reuse, 0x1, P4 ;  /* 0x0000000eaf9d7211 */ /* 0x080fe400020f0eff */
[-C--:B------:R-:W-:Y:S02]  /*d010*/  LEA R162, P4, R179, R5.reuse, 0x1 ;  /* 0x00000005b3a27211 */ /* 0x080fe400078808ff */
[-C--:B------:R-:W-:Y:S02]  /*d020*/  LEA R166, P3, R183, R5.reuse, 0x1 ;  /* 0x00000005b7a67211 */ /* 0x080fe400078608ff */
[----:B------:R-:W-:Y:S02]  /*d030*/  LEA.HI.X.SX32 R171, R187, R14, 0x1, P5 ;  /* 0x0000000ebbab7211 */ /* 0x000fe400028f0eff */
[----:B------:R-:W-:-:S02]  /*d040*/  LEA R176, P5, R7, R5, 0x1 ;  /* 0x0000000507b07211 */ /* 0x000fc400078a08ff */
[-C--:B------:R-:W-:Y:S02]  /*d050*/  LEA.HI.X.SX32 R163, R179, R14.reuse, 0x1, P4 ;  /* 0x0000000eb3a37211 */ /* 0x080fe400020f0eff */
[-C--:B------:R-:W-:Y:S02]  /*d060*/  LEA R168, P4, R185, R5.reuse, 0x1 ;  /* 0x00000005b9a87211 */ /* 0x080fe400078808ff */
[-C--:B------:R-:W-:Y:S02]  /*d070*/  LEA.HI.X.SX32 R167, R183, R14.reuse, 0x1, P3 ;  /* 0x0000000eb7a77211 */ /* 0x080fe400018f0eff */
[----:B------:R-:W-:Y:S02]  /*d080*/  LEA R172, P3, R9, R5, 0x1 ;  /* 0x0000000509ac7211 */ /* 0x000fe400078608ff */
[-C--:B------:R-:W-:Y:S01]  /*d090*/  LEA.HI.X.SX32 R177, R7, R14.reuse, 0x1, P5 ;  /* 0x0000000e07b17211 */ /* 0x080fe200028f0eff */
[----:B------:R-:W-:Y:S01]  /*d0a0*/  IMAD R7, R78, 0x2, R209 ;  /* 0x000000024e077824 */ /* 0x000fe200078e02d1 */
[----:B------:R-:W-:-:S02]  /*d0b0*/  LEA.HI.X.SX32 R169, R185, R14, 0x1, P4 ;  /* 0x0000000eb9a97211 */ /* 0x000fc400020f0eff */
[-C--:B------:R-:W-:Y:S02]  /*d0c0*/  LEA R174, P4, R11, R5.reuse, 0x1 ;  /* 0x000000050bae7211 */ /* 0x080fe400078808ff */
        /* <DEDUP_REMOVED lines=10> */
[-C--:B------:R-:W-:Y:S01]  /*d170*/  LEA.HI.X.SX32 R189, R79, R14.reuse, 0x1, P5 ;  /* 0x0000000e4fbd7211 */ /* 0x080fe200028f0eff */
[C---:B------:R-:W-:Y:S01]  /*d180*/  IMAD R79, R78.reuse, 0x2, R211 ;  /* 0x000000024e4f7824 */ /* 0x040fe200078e02d3 */
[-C--:B------:R-:W-:Y:S02]  /*d190*/  LEA R180, P4, R191, R5.reuse, 0x1 ;  /* 0x00000005bfb47211 */ /* 0x080fe400078808ff */
[-C--:B------:R-:W-:Y:S01]  /*d1a0*/  LEA R184, P3, R195, R5.reuse, 0x1 ;  /* 0x00000005c3b87211 */ /* 0x080fe200078608ff */
[C---:B------:R-:W-:Y:S01]  /*d1b0*/  IMAD R215, R78.reuse, 0x2, R79 ;  /* 0x000000024ed77824 */ /* 0x040fe200078e024f */
[-C--:B------:R-:W-:Y:S02]  /*d1c0*/  LEA.HI.X.SX32 R181, R191, R14.reuse, 0x1, P4 ;  /* 0x0000000ebfb57211 */ /* 0x080fe400020f0eff */
[----:B------:R-:W-:Y:S01]  /*d1d0*/  LEA R186, P4, R197, R5, 0x1 ;  /* 0x00000005c5ba7211 */ /* 0x000fe200078808ff */
[----:B------:R-:W-:Y:S01]  /*d1e0*/  IMAD R217, R78, 0x2, R215 ;  /* 0x000000024ed97824 */ /* 0x000fe200078e02d7 */
[----:B------:R-:W-:-:S02]  /*d1f0*/  LEA.HI.X.SX32 R185, R195, R14, 0x1, P3 ;  /* 0x0000000ec3b97211 */ /* 0x000fc400018f0eff */
[-C--:B------:R-:W-:Y:S02]  /*d200*/  LEA R190, P3, R199, R5.reuse, 0x1 ;  /* 0x00000005c7be7211 */ /* 0x080fe400078608ff */
[-C--:B------:R-:W-:Y:S02]  /*d210*/  LEA.HI.X.SX32 R187, R197, R14.reuse, 0x1, P4 ;  /* 0x0000000ec5bb7211 */ /* 0x080fe400020f0eff */
[-C--:B------:R-:W-:Y:S02]  /*d220*/  LEA R192, P4, R201, R5.reuse, 0x1 ;  /* 0x00000005c9c07211 */ /* 0x080fe400078808ff */
[----:B------:R-:W-:Y:S02]  /*d230*/  LEA.HI.X.SX32 R191, R199, R14, 0x1, P3 ;  /* 0x0000000ec7bf7211 */ /* 0x000fe400018f0eff */
[----:B------:R-:W-:Y:S02]  /*d240*/  LEA R196, P3, R17, R5, 0x1 ;  /* 0x0000000511c47211 */ /* 0x000fe400078608ff */
[----:B------:R-:W-:-:S02]  /*d250*/  LEA R219, R78, R217, 0x1 ;  /* 0x000000d94edb7211 */ /* 0x000fc400078e08ff */
[-C--:B------:R-:W-:Y:S02]  /*d260*/  LEA R194, P5, R203, R5.reuse, 0x1 ;  /* 0x00000005cbc27211 */ /* 0x080fe400078a08ff */
[-C--:B------:R-:W-:Y:S02]  /*d270*/  LEA.HI.X.SX32 R193, R201, R14.reuse, 0x1, P4 ;  /* 0x0000000ec9c17211 */ /* 0x080fe400020f0eff */
[-C--:B------:R-:W-:Y:S02]  /*d280*/  LEA R198, P4, R205, R5.reuse, 0x1 ;  /* 0x00000005cdc67211 */ /* 0x080fe400078808ff */
[-C--:B------:R-:W-:Y:S01]  /*d290*/  LEA.HI.X.SX32 R197, R17, R14.reuse, 0x1, P3 ;  /* 0x0000000e11c57211 */ /* 0x080fe200018f0eff */
        /* <DEDUP_REMOVED lines=8> */
[----:B------:R-:W-:Y:S02]  /*d320*/  LEA R206, P5, R9, R5, 0x1 ;  /* 0x0000000509ce7211 */ /* 0x000fe400078a08ff */
[-C--:B------:R-:W-:Y:S01]  /*d330*/  LEA.HI.X.SX32 R205, R7, R14.reuse, 0x1, P4 ;  /* 0x0000000e07cd7211 */ /* 0x080fe200020f0eff */
[----:B------:R-:W-:Y:S01]  /*d340*/  IMAD R7, R78, 0x2, R223 ;  /* 0x000000024e077824 */ /* 0x000fe200078e02df */
[----:B------:R-:W-:-:S02]  /*d350*/  LEA.HI.X.SX32 R203, R209, R14, 0x1, P3 ;  /* 0x0000000ed1cb7211 */ /* 0x000fc400018f0eff */
[-C--:B------:R-:W-:Y:S01]  /*d360*/  LEA.HI.X.SX32 R207, R9, R14.reuse, 0x1, P5 ;  /* 0x0000000e09cf7211 */ /* 0x080fe200028f0eff */
[C---:B------:R-:W-:Y:S01]  /*d370*/  IMAD R9, R78.reuse, 0x2, R7 ;  /* 0x000000024e097824 */ /* 0x040fe200078e0207 */
[-C--:B------:R-:W-:Y:S02]  /*d380*/  LEA R208, P3, R11, R5.reuse, 0x1 ;  /* 0x000000050bd07211 */ /* 0x080fe400078608ff */
        /* <DEDUP_REMOVED lines=9> */
[-C--:B------:R-:W-:Y:S02]  /*d420*/  LEA R216, P4, R217, R5.reuse, 0x1 ;  /* 0x00000005d9d87211 */ /* 0x080fe400078808ff */
[-C--:B------:R-:W-:Y:S01]  /*d430*/  LEA R214, P3, R215, R5.reuse, 0x1 ;  /* 0x00000005d7d67211 */ /* 0x080fe200078608ff */
[----:B------:R-:W-:Y:S01]  /*d440*/  IMAD R235, R78, 0x2, R233 ;  /* 0x000000024eeb7824 */ /* 0x000fe200078e02e9 */
        /* <DEDUP_REMOVED lines=15> */
[-C--:B------:R-:W-:Y:S02]  /*d540*/  LEA R226, P3, R9, R5.reuse, 0x1 ;  /* 0x0000000509e27211 */ /* 0x080fe400078608ff */
[-C--:B------:R-:W-:Y:S01]  /*d550*/  LEA.HI.X.SX32 R231, R79, R14.reuse, 0x1, P5 ;  /* 0x0000000e4fe77211 */ /* 0x080fe200028f0eff */
[C---:B------:R-:W-:Y:S01]  /*d560*/  IMAD R79, R78.reuse, 0x2, R11 ;  /* 0x000000024e4f7824 */ /* 0x040fe200078e020b */
[----:B------:R-:W-:Y:S02]  /*d570*/  LEA.HI.X.SX32 R227, R9, R14, 0x1, P3 ;  /* 0x0000000e09e37211 */ /* 0x000fe400018f0eff */
[-C--:B------:R-:W-:Y:S01]  /*d580*/  LEA R234, P4, R235, R5.reuse, 0x1 ;  /* 0x00000005ebea7211 */ /* 0x080fe200078808ff */
[----:B------:R-:W-:Y:S01]  /*d590*/  IMAD R78, R78, 0x2, R79 ;  /* 0x000000024e4e7824 */ /* 0x000fe200078e024f */
[----:B------:R-:W-:-:S02]  /*d5a0*/  LEA R232, P3, R233, R5, 0x1 ;  /* 0x00000005e9e87211 */ /* 0x000fc400078608ff */
[-C--:B------:R-:W-:Y:S02]  /*d5b0*/  LEA R236, P5, R7, R5.reuse, 0x1 ;  /* 0x0000000507ec7211 */ /* 0x080fe400078a08ff */
[-C--:B------:R-:W-:Y:S02]  /*d5c0*/  LEA.HI.X.SX32 R235, R235, R14.reuse, 0x1, P4 ;  /* 0x0000000eebeb7211 */ /* 0x080fe400020f0eff */
[----:B------:R-:W-:Y:S02]  /*d5d0*/  PRMT R34, R34, 0x7632, R34 ;  /* 0x0000763222227816 */ /* 0x000fe40000000022 */
[-C--:B------:R-:W-:Y:S02]  /*d5e0*/  LEA.HI.X.SX32 R233, R233, R14.reuse, 0x1, P3 ;  /* 0x0000000ee9e97211 */ /* 0x080fe400018f0eff */
[----:B------:R-:W-:Y:S01]  /*d5f0*/  LEA.HI.X.SX32 R237, R7, R14, 0x1, P5 ;  /* 0x0000000e07ed7211 */ /* 0x000fe200028f0eff */
[----:B------:R1:W-:Y:S01]  /*d600*/  STG.E.U16 desc[UR60][R18.64], R34 ;  /* 0x0000002212007986 */ /* 0x0003e2000c10153c */
[----:B------:R-:W-:-:S02]  /*d610*/  LEA R6, P4, R11, R5, 0x1 ;  /* 0x000000050b067211 */ /* 0x000fc400078808ff */
[----:B------:R-:W-:Y:S02]  /*d620*/  PRMT R35, R35, 0x7632, R35 ;  /* 0x0000763223237816 */ /* 0x000fe40000000023 */
[-C--:B------:R-:W-:Y:S02]  /*d630*/  LEA R8, P3, R17, R5.reuse, 0x1 ;  /* 0x0000000511087211 */ /* 0x080fe400078608ff */
[-C--:B------:R-:W-:Y:S01]  /*d640*/  LEA R4, P5, R79, R5.reuse, 0x1 ;  /* 0x000000054f047211 */ /* 0x080fe200078a08ff */
[----:B------:R2:W-:Y:S01]  /*d650*/  STG.E.U16 desc[UR60][R20.64], R35 ;  /* 0x0000002314007986 */ /* 0x0005e2000c10153c */
[----:B------:R-:W-:Y:S02]  /*d660*/  LEA R10, P6, R78, R5, 0x1 ;  /* 0x000000054e0a7211 */ /* 0x000fe400078c08ff */
[-C--:B------:R-:W-:Y:S01]  /*d670*/  LEA.HI.X.SX32 R7, R11, R14.reuse, 0x1, P4 ;  /* 0x0000000e0b077211 */ /* 0x080fe200020f0eff */
[----:B------:R-:W-:Y:S01]  /*d680*/  STG.E.U16 desc[UR60][R22.64], R36 ;  /* 0x0000002416007986 */ /* 0x000fe2000c10153c */
[----:B------:R-:W-:-:S02]  /*d690*/  LEA.HI.X.SX32 R9, R17, R14, 0x1, P3 ;  /* 0x0000000e11097211 */ /* 0x000fc400018f0eff */
[-C--:B------:R-:W-:Y:S01]  /*d6a0*/  LEA.HI.X.SX32 R5, R79, R14.reuse, 0x1, P5 ;  /* 0x0000000e4f057211 */ /* 0x080fe200028f0eff */
[----:B------:R-:W-:Y:S01]  /*d6b0*/  STG.E.U16 desc[UR60][R24.64], R37 ;  /* 0x0000002518007986 */ /* 0x000fe2000c10153c */
[----:B------:R-:W-:Y:S02]  /*d6c0*/  LEA.HI.X.SX32 R11, R78, R14, 0x1, P6 ;  /* 0x0000000e4e0b7211 */ /* 0x000fe400030f0eff */
[----:B0-----:R-:W-:Y:S01]  /*d6d0*/  PRMT R13, R36, 0x7632, R13 ;  /* 0x00007632240d7816 */ /* 0x001fe2000000000d */
[----:B------:R-:W-:Y:S01]  /*d6e0*/  STG.E.U16 desc[UR60][R26.64], R38 ;  /* 0x000000261a007986 */ /* 0x000fe2000c10153c */
[----:B------:R-:W-:Y:S02]  /*d6f0*/  PRMT R14, R37, 0x7632, R14 ;  /* 0x00007632250e7816 */ /* 0x000fe4000000000e */
[----:B------:R-:W-:Y:S01]  /*d700*/  PRMT R17, R38, 0x7632, R17 ;  /* 0x0000763226117816 */ /* 0x000fe20000000011 */
[----:B------:R-:W-:Y:S01]  /*d710*/  STG.E.U16 desc[UR60][R28.64], R39 ;  /* 0x000000271c007986 */ /* 0x000fe2000c10153c */
[----:B-1----:R-:W-:-:S02]  /*d720*/  PRMT R19, R39, 0x7632, R19 ;  /* 0x0000763227137816 */ /* 0x002fc40000000013 */
[----:B----4-:R-:W-:Y:S01]  /*d730*/  PRMT R12, R40, 0x7632, R12 ;  /* 0x00007632280c7816 */ /* 0x010fe2000000000c */
[----:B------:R0:W-:Y:S01]  /*d740*/  STG.E.U16 desc[UR60][R30.64], R13 ;  /* 0x0000000d1e007986 */ /* 0x0001e2000c10153c */
[----:B------:R-:W-:Y:S02]  /*d750*/  PRMT R18, R41, 0x7632, R18 ;  /* 0x0000763229127816 */ /* 0x000fe40000000012 */
[----:B--2---:R-:W-:Y:S01]  /*d760*/  PRMT R20, R42, 0x7632, R20 ;  /* 0x000076322a147816 */ /* 0x004fe20000000014 */
[----:B------:R1:W-:Y:S01]  /*d770*/  STG.E.U16 desc[UR60][R80.64], R14 ;  /* 0x0000000e50007986 */ /* 0x0003e2000c10153c */
[----:B------:R-:W-:Y:S02]  /*d780*/  PRMT R21, R43, 0x7632, R21 ;  /* 0x000076322b157816 */ /* 0x000fe40000000015 */
[----:B-----5:R-:W-:Y:S01]  /*d790*/  PRMT R79, R60, 0x7632, R79 ;  /* 0x000076323c4f7816 */ /* 0x020fe2000000004f */
[----:B------:R2:W-:Y:S04]  /*d7a0*/  STG.E.U16 desc[UR60][R82.64], R17 ;  /* 0x0000001152007986 */ /* 0x0005e8000c10153c */
[----:B------:R3:W-:Y:S01]  /*d7b0*/  STG.E.U16 desc[UR60][R84.64], R19 ;  /* 0x0000001354007986 */ /* 0x0007e2000c10153c */
[----:B0-----:R-:W-:-:S03]  /*d7c0*/  PRMT R13, R44, 0x7632, R13 ;  /* 0x000076322c0d7816 */ /* 0x001fc6000000000d */
[----:B------:R0:W-:Y:S01]  /*d7d0*/  STG.E.U16 desc[UR60][R86.64], R40 ;  /* 0x0000002856007986 */ /* 0x0001e2000c10153c */
[----:B-1----:R-:W-:Y:S02]  /*d7e0*/  PRMT R14, R45, 0x7632, R14 ;  /* 0x000076322d0e7816 */ /* 0x002fe4000000000e */
[----:B------:R-:W-:Y:S01]  /*d7f0*/  PRMT R80, R61, 0x7632, R80 ;  /* 0x000076323d507816 */ /* 0x000fe20000000050 */
[----:B------:R1:W-:Y:S01]  /*d800*/  STG.E.U16 desc[UR60][R88.64], R41 ;  /* 0x0000002958007986 */ /* 0x0003e2000c10153c */
[----:B--2---:R-:W-:Y:S02]  /*d810*/  PRMT R17, R46, 0x7632, R17 ;  /* 0x000076322e117816 */ /* 0x004fe40000000011 */
[----:B------:R-:W-:Y:S01]  /*d820*/  PRMT R81, R62, 0x7632, R81 ;  /* 0x000076323e517816 */ /* 0x000fe20000000051 */
[----:B------:R2:W-:Y:S01]  /*d830*/  STG.E.U16 desc[UR60][R90.64], R42 ;  /* 0x0000002a5a007986 */ /* 0x0005e2000c10153c */
[----:B---3--:R-:W-:Y:S02]  /*d840*/  PRMT R19, R47, 0x7632, R19 ;  /* 0x000076322f137816 */ /* 0x008fe40000000013 */
[----:B------:R-:W-:Y:S01]  /*d850*/  PRMT R82, R63, 0x7632, R82 ;  /* 0x000076323f527816 */ /* 0x000fe20000000052 */
[----:B------:R-:W-:Y:S01]  /*d860*/  STG.E.U16 desc[UR60][R92.64], R43 ;  /* 0x0000002b5c007986 */ /* 0x000fe2000c10153c */
[----:B0-----:R-:W-:-:S03]  /*d870*/  PRMT R87, R72, 0x7632, R87 ;  /* 0x0000763248577816 */ /* 0x001fc60000000057 */
[----:B------:R0:W-:Y:S01]  /*d880*/  STG.E.U16 desc[UR60][R94.64], R12 ;  /* 0x0000000c5e007986 */ /* 0x0001e2000c10153c */
[----:B-1----:R-:W-:Y:S02]  /*d890*/  PRMT R88, R73, 0x7632, R88 ;  /* 0x0000763249587816 */ /* 0x002fe40000000058 */
[----:B------:R-:W-:Y:S01]  /*d8a0*/  PRMT R89, R74, 0x7632, R89 ;  /* 0x000076324a597816 */ /* 0x000fe20000000059 */
[----:B------:R1:W-:Y:S01]  /*d8b0*/  STG.E.U16 desc[UR60][R96.64], R18 ;  /* 0x0000001260007986 */ /* 0x0003e2000c10153c */
[----:B--2---:R-:W-:-:S03]  /*d8c0*/  PRMT R90, R75, 0x7632, R90 ;  /* 0x000076324b5a7816 */ /* 0x004fc6000000005a */
[----:B------:R2:W-:Y:S04]  /*d8d0*/  STG.E.U16 desc[UR60][R98.64], R20 ;  /* 0x0000001462007986 */ /* 0x0005e8000c10153c */
[----:B------:R3:W-:Y:S01]  /*d8e0*/  STG.E.U16 desc[UR60][R100.64], R21 ;  /* 0x0000001564007986 */ /* 0x0007e2000c10153c */
[----:B0-----:R-:W-:Y:S02]  /*d8f0*/  PRMT R12, R48, 0x7632, R12 ;  /* 0x00007632300c7816 */ /* 0x001fe4000000000c */
[----:B------:R-:W-:Y:S01]  /*d900*/  PRMT R95, R56, 0x7632, R95 ;  /* 0x00007632385f7816 */ /* 0x000fe2000000005f */
[----:B------:R0:W-:Y:S01]  /*d910*/  STG.E.U16 desc[UR60][R102.64], R44 ;  /* 0x0000002c66007986 */ /* 0x0001e2000c10153c */
[----:B-1----:R-:W-:Y:S02]  /*d920*/  PRMT R18, R49, 0x7632, R18 ;  /* 0x0000763231127816 */ /* 0x002fe40000000012 */
[----:B------:R-:W-:Y:S01]  /*d930*/  PRMT R96, R57, 0x7632, R96 ;  /* 0x0000763239607816 */ /* 0x000fe20000000060 */
[----:B------:R1:W-:Y:S01]  /*d940*/  STG.E.U16 desc[UR60][R104.64], R45 ;  /* 0x0000002d68007986 */ /* 0x0003e2000c10153c */
[----:B--2---:R-:W-:-:S02]  /*d950*/  PRMT R20, R50, 0x7632, R20 ;  /* 0x0000763232147816 */ /* 0x004fc40000000014 */
        /* <DEDUP_REMOVED lines=15> */
[----:B------:R-:W-:Y:S01]  /*da50*/  STG.E.U16 desc[UR60][R118.64], R48 ;  /* 0x0000003076007986 */ /* 0x000fe2000c10153c */
[----:B-1----:R-:W-:Y:S02]  /*da60*/  PRMT R14, R53, 0x7632, R14 ;  /* 0x00007632350e7816 */ /* 0x002fe4000000000e */
[----:B------:R-:W-:Y:S01]  /*da70*/  PRMT R112, R65, 0x7632, R112 ;  /* 0x0000763241707816 */ /* 0x000fe20000000070 */
[----:B------:R-:W-:Y:S01]  /*da80*/  STG.E.U16 desc[UR60][R120.64], R49 ;  /* 0x0000003178007986 */ /* 0x000fe2000c10153c */
[----:B--2---:R-:W-:-:S02]  /*da90*/  PRMT R17, R54, 0x7632, R17 ;  /* 0x0000763236117816 */ /* 0x004fc40000000011 */
[----:B------:R-:W-:Y:S01]  /*daa0*/  PRMT R113, R66, 0x7632, R113 ;  /* 0x0000763242717816 */ /* 0x000fe20000000071 */
[----:B------:R-:W-:Y:S01]  /*dab0*/  STG.E.U16 desc[UR60][R122.64], R50 ;  /* 0x000000327a007986 */ /* 0x000fe2000c10153c */
[----:B---3--:R-:W-:Y:S02]  /*dac0*/  PRMT R19, R55, 0x7632, R19 ;  /* 0x0000763237137816 */ /* 0x008fe40000000013 */
[----:B------:R-:W-:Y:S01]  /*dad0*/  PRMT R114, R67, 0x7632, R114 ;  /* 0x0000763243727816 */ /* 0x000fe20000000072 */
[----:B------:R-:W-:Y:S04]  /*dae0*/  STG.E.U16 desc[UR60][R124.64], R51 ;  /* 0x000000337c007986 */ /* 0x000fe8000c10153c */
        /* <DEDUP_REMOVED lines=9> */
[----:B------:R0:W-:Y:S04]  /*db80*/  STG.E.U16 desc[UR60][R144.64], R14 ;  /* 0x0000000e90007986 */ /* 0x0001e8000c10153c */
[----:B------:R-:W-:Y:S04]  /*db90*/  STG.E.U16 desc[UR60][R146.64], R17 ;  /* 0x0000001192007986 */ /* 0x000fe8000c10153c */
[----:B------:R-:W-:Y:S04]  /*dba0*/  STG.E.U16 desc[UR60][R148.64], R19 ;  /* 0x0000001394007986 */ /* 0x000fe8000c10153c */
[----:B------:R1:W2:Y:S01]  /*dbb0*/  LDS.128 R20, [R0] ;  /* 0x0000000000147984 */ /* 0x0002a20000000c00 */
[----:B0-----:R-:W-:-:S03]  /*dbc0*/  FFMA R14, R77, 0.69314718246459960938, R16 ;  /* 0x3f3172184d0e7823 */ /* 0x001fc60000000010 */
[----:B------:R0:W-:Y:S04]  /*dbd0*/  STG.E.U16 desc[UR60][R150.64], R60 ;  /* 0x0000003c96007986 */ /* 0x0001e8000c10153c */
[----:B------:R0:W-:Y:S01]  /*dbe0*/  STG.E.U16 desc[UR60][R152.64], R61 ;  /* 0x0000003d98007986 */ /* 0x0001e2000c10153c */
[----:B-1----:R-:W1:Y:S03]  /*dbf0*/  LDC R0, c[0x0][0x27c] ;  /* 0x00009f00ff007b82 */ /* 0x002e660000000800 */
[----:B------:R0:W-:Y:S04]  /*dc00*/  STG.E.U16 desc[UR60][R154.64], R62 ;  /* 0x0000003e9a007986 */ /* 0x0001e8000c10153c */
[----:B------:R0:W-:Y:S04]  /*dc10*/  STG.E.U16 desc[UR60][R156.64], R63 ;  /* 0x0000003f9c007986 */ /* 0x0001e8000c10153c */
[----:B------:R0:W-:Y:S04]  /*dc20*/  STG.E.U16 desc[UR60][R158.64], R79 ;  /* 0x0000004f9e007986 */ /* 0x0001e8000c10153c */
[----:B------:R0:W-:Y:S04]  /*dc30*/  STG.E.U16 desc[UR60][R160.64], R80 ;  /* 0x00000050a0007986 */ /* 0x0001e8000c10153c */
[----:B------:R0:W-:Y:S04]  /*dc40*/  STG.E.U16 desc[UR60][R162.64], R81 ;  /* 0x00000051a2007986 */ /* 0x0001e8000c10153c */
[----:B------:R0:W-:Y:S04]  /*dc50*/  STG.E.U16 desc[UR60][R164.64], R82 ;  /* 0x00000052a4007986 */ /* 0x0001e8000c10153c */
[----:B------:R0:W-:Y:S04]  /*dc60*/  STG.E.U16 desc[UR60][R166.64], R72 ;  /* 0x00000048a6007986 */ /* 0x0001e8000c10153c */
[----:B------:R0:W-:Y:S01]  /*dc70*/  STG.E.U16 desc[UR60][R168.64], R73 ;  /* 0x00000049a8007986 */ /* 0x0001e2000c10153c */
[----:B--2---:R-:W-:-:S02]  /*dc80*/  PRMT R12, R20, 0x7632, R12 ;  /* 0x00007632140c7816 */ /* 0x004fc4000000000c */
[----:B------:R-:W-:Y:S01]  /*dc90*/  PRMT R13, R21, 0x7632, R13 ;  /* 0x00007632150d7816 */ /* 0x000fe2000000000d */
[----:B------:R0:W-:Y:S01]  /*dca0*/  STG.E.U16 desc[UR60][R170.64], R74 ;  /* 0x0000004aaa007986 */ /* 0x0001e2000c10153c */
[----:B------:R-:W-:Y:S02]  /*dcb0*/  PRMT R17, R22, 0x7632, R17 ;  /* 0x0000763216117816 */ /* 0x000fe40000000011 */
[----:B------:R-:W-:Y:S01]  /*dcc0*/  PRMT R18, R23, 0x7632, R18 ;  /* 0x0000763217127816 */ /* 0x000fe20000000012 */
[----:B------:R0:W-:Y:S04]  /*dcd0*/  STG.E.U16 desc[UR60][R172.64], R75 ;  /* 0x0000004bac007986 */ /* 0x0001e8000c10153c */
        /* <DEDUP_REMOVED lines=36> */
[----:B------:R-:W-:Y:S06]  /*df20*/  BAR.SYNC.DEFER_BLOCKING 0x0 ;  /* 0x0000000000007b1d */ /* 0x000fec0000010000 */
[----:B------:R0:W-:Y:S02]  /*df30*/  STS.64 [R2], R14 ;  /* 0x0000000e02007388 */ /* 0x0001e40000000a00 */
[----:B------:R-:W-:Y:S06]  /*df40*/  BAR.SYNC.DEFER_BLOCKING 0x0 ;  /* 0x0000000000007b1d */ /* 0x000fec0000010000 */
[----:B-1----:R-:W-:Y:S05]  /*df50*/  @P0 EXIT ;  /* 0x000000000000094d */ /* 0x002fea0003800000 */
[----:B------:R-:W1:Y:S01]  /*df60*/  LDS R3, [R3] ;  /* 0x0000000003037984 */ /* 0x000e620000000800 */
[----:B0-----:R-:W0:Y:S01]  /*df70*/  LDC.64 R6, c[0x0][0x230] ;  /* 0x00008c00ff067b82 */ /* 0x001e220000000a00 */
[----:B------:R-:W-:Y:S02]  /*df80*/  IMAD R0, R240, R0, RZ ;  /* 0x00000000f0007224 */ /* 0x000fe400078e02ff */
[----:B------:R-:W-:Y:S02]  /*df90*/  IMAD.SHL.U32 R4, R238, 0x4, RZ ;  /* 0x00000004ee047824 */ /* 0x000fe400078e00ff */
[C---:B------:R-:W-:Y:S02]  /*dfa0*/  IMAD.SHL.U32 R5, R0.reuse, 0x4, RZ ;  /* 0x0000000400057824 */ /* 0x040fe400078e00ff */
[----:B------:R-:W-:-:S04]  /*dfb0*/  IMAD.HI R0, R0, 0x4, RZ ;  /* 0x0000000400007827 */ /* 0x000fc800078e02ff */
[----:B------:R-:W-:Y:S01]  /*dfc0*/  IMAD.HI R2, R238, 0x4, RZ ;  /* 0x00000004ee027827 */ /* 0x000fe200078e02ff */
[----:B0-----:R-:W-:-:S04]  /*dfd0*/  IADD3 R4, P0, P1, R4, R6, R5 ;  /* 0x0000000604047210 */ /* 0x001fc8000791e005 */
[----:B------:R-:W-:-:S05]  /*dfe0*/  IADD3.X R5, R2, R7, R0, P0, P1 ;  /* 0x0000000702057210 */ /* 0x000fca00007e2400 */
[----:B-1----:R-:W-:Y:S01]  /*dff0*/  STG.E desc[UR60][R4.64], R3 ;  /* 0x0000000304007986 */ /* 0x002fe2000c10193c */
[----:B------:R-:W-:Y:S05]  /*e000*/  EXIT ;  /* 0x000000000000794d */ /* 0x000fea0003800000 */
.L_x_2:
[----:B------:R-:W-:-:S00]  /*e010*/  BRA `(.L_x_2) ;  /* 0xfffffffc00fc7947 */ /* 0x000fc0000383ffff */
[----:B------:R-:W-:-:S00]  /*e020*/  NOP ;  /* 0x0000000000007918 */ /* 0x000fc00000000000 */
        /* <DEDUP_REMOVED lines=13> */
.L_x_3:


//--------------------- .nv.global.init           --------------------------
	.section	.nv.global.init,"aw",@progbits
.nv.global.init:
	.type		_$_str,@object
	.size		_$_str,(.L_0 - _$_str)
_$_str:
        /*0000*/ 	.byte	0x5f, 0x5f, 0x43, 0x55, 0x44, 0x41, 0x5f, 0x46, 0x54, 0x5a, 0x00
.L_0:


//--------------------- .nv.shared.attn_fwd       --------------------------
	.section	.nv.shared.attn_fwd,"aw",@nobits
	.sectionflags	@""
	.align	16
	.zero		1024


//--------------------- .nv.shared.reserved.0     --------------------------
	.section	.nv.shared.reserved.0,"aw",@nobits
	.weak		__nv_reservedSMEM_offset_0_alias
	.size		__nv_reservedSMEM_offset_0_alias, 0, 0
	.other		__nv_reservedSMEM_offset_0_alias,@"STO_CUDA_RESERVED_SHARED STV_DEFAULT"
__nv_reservedSMEM_offset_0_alias:
	.zero		0


//--------------------- .nv.constant0.attn_fwd    --------------------------
	.section	.nv.constant0.attn_fwd,"a",@progbits
	.sectionflags	@""
	.align	4
.nv.constant0.attn_fwd:
	.zero		664


//--------------------- SYMBOLS --------------------------

	.type		.nv.reservedSmem.offset0,@object
	.size		.nv.reservedSmem.offset0,0x4
